	.target	sm_100a

	.elftype	@"ET_EXEC"


//--------------------- .note.nv.tkinfo           --------------------------
	.section	.note.nv.tkinfo,"",@"SHT_NOTE"
	.sectionflags	@"SHF_NOTE_NV_TKINFO"
	.tkinfo
        /*0018*/ 	.word	0x00000002
        /*0030*/ 	.string	""
        /*0030*/ 	.string	"ptxas"
        /*0030*/ 	.string	"Cuda compilation tools, release 13.0, V13.0.88"
        /*0030*/ 	.string	"Build cuda_13.0.r13.0/compiler.36424714_0"
        /*0030*/ 	.string	"-arch sm_100a -m 64 "



//--------------------- .note.nv.cuinfo           --------------------------
	.section	.note.nv.cuinfo,"",@"SHT_NOTE"
	.sectionflags	@"SHF_NOTE_NV_CUINFO"
        /*0018*/ 	.short	0x0002
        /*001a*/ 	.short	0x0064
        /*001c*/ 	.short	0x0082
	.zero		2


//--------------------- .nv.info                  --------------------------
	.section	.nv.info,"",@"SHT_CUDA_INFO"
	.align	4


	//----- nvinfo : EIATTR_REGCOUNT
	.align		4
        /*0000*/ 	.byte	0x04, 0x2f
        /*0002*/ 	.short	(.L_19 - .L_18)
	.align		4
.L_18:
        /*0004*/ 	.word	index@(_ZN7cutlass13device_kernelINS_4gemm6kernel13GemmUniversalIN4cute5tupleIJiiiiEEENS1_10collective13CollectiveMmaINS1_35MainloopSm100TmaUmmaWarpSpecializedILi3ELi2ELi4ENS5_IJNS4_1CILi1EEENSA_ILi2EEESB_EEEEENS5_IJNSA_ILi128EEESF_SF_EEENS_10bfloat16_tENS5_IJlSB_lEEESH_SI_NS4_8TiledMMAINS4_8MMA_AtomIJNS4_20SM100_MMA_F16BF16_SSISH_SH_fLi128ELi128ELNS4_4UMMA5MajorE0ELSN_0ELNSM_7ScaleInE0ELSO_0EEEEEENS4_6LayoutINS5_IJSB_SB_SB_EEENS5_IJNSA_ILi0EEEST_ST_EEEEENS5_IJNS4_10UnderscoreESW_SW_EEEEENS4_23SM90_TMA_LOAD_MULTICASTENS4_14ComposedLayoutINS4_7SwizzleILi3ELi4ELi3EEENS4_18smem_ptr_flag_bitsILi16EEENSR_INS5_IJNSA_ILi8EEENSA_ILi64EEEEEENS5_IJS16_SB_EEEEEEEvNS4_8identityENS4_13SM90_TMA_LOADES1A_vS1B_EENS_8epilogue10collective18CollectiveEpilogueINS1E_23Sm100TmaWarpSpecializedILi4ELi2ELi32ELb1ELb0EEEJSG_NS5_IJNSR_ISF_SB_EENSR_INSA_ILi32EEESB_EEEEESH_SI_SH_SI_NS1E_6fusion15FusionCallbacksIS1I_NS1N_17LinearCombinationISH_fSH_fLNS_15FloatRoundStyleE2EEESG_S1M_JEEENS4_5SM1004TMEM4LOAD26SM100_TMEM_LOAD_32dp32b32xES1C_NS10_INS11_ILi2ELi4ELi3EEES14_NSR_INS5_IJS15_S1K_EEENS5_IJS1K_SB_EEEEEEENS4_39AutoVectorizingCopyWithAssumedAlignmentILi128EEENS4_14SM90_TMA_STOREES21_S23_S23_EEEvvEEEEvNT_6ParamsE)
        /*0008*/ 	.word	0x00000076


	//----- nvinfo : EIATTR_FRAME_SIZE
	.align		4
.L_19:
        /*000c*/ 	.byte	0x04, 0x11
        /*000e*/ 	.short	(.L_21 - .L_20)
	.align		4
.L_20:
        /*0010*/ 	.word	index@($__internal_2_$__cuda_sm10x_tcgen05_guardrail_trap_unallocated_columns_being_dealloced)
        /*0014*/ 	.word	0x00000000


	//----- nvinfo : EIATTR_FRAME_SIZE
	.align		4
.L_21:
        /*0018*/ 	.byte	0x04, 0x11
        /*001a*/ 	.short	(.L_23 - .L_22)
	.align		4
.L_22:
        /*001c*/ 	.word	index@($__internal_1_$__cuda_sm10x_tcgen05_guardrail_trap_phase_invalid_during_alloc)
        /*0020*/ 	.word	0x00000000


	//----- nvinfo : EIATTR_FRAME_SIZE
	.align		4
.L_23:
        /*0024*/ 	.byte	0x04, 0x11
        /*0026*/ 	.short	(.L_25 - .L_24)
	.align		4
.L_24:
        /*0028*/ 	.word	index@($__internal_0_$__cuda_sm10x_tcgen05_guardrail_trap_col_being_dealloced_not_returned_by_alloc)
        /*002c*/ 	.word	0x00000000


	//----- nvinfo : EIATTR_FRAME_SIZE
	.align		4
.L_25:
        /*0030*/ 	.byte	0x04, 0x11
        /*0032*/ 	.short	(.L_27 - .L_26)
	.align		4
.L_26:
        /*0034*/ 	.word	index@(_ZN7cutlass13device_kernelINS_4gemm6kernel13GemmUniversalIN4cute5tupleIJiiiiEEENS1_10collective13CollectiveMmaINS1_35MainloopSm100TmaUmmaWarpSpecializedILi3ELi2ELi4ENS5_IJNS4_1CILi1EEENSA_ILi2EEESB_EEEEENS5_IJNSA_ILi128EEESF_SF_EEENS_10bfloat16_tENS5_IJlSB_lEEESH_SI_NS4_8TiledMMAINS4_8MMA_AtomIJNS4_20SM100_MMA_F16BF16_SSISH_SH_fLi128ELi128ELNS4_4UMMA5MajorE0ELSN_0ELNSM_7ScaleInE0ELSO_0EEEEEENS4_6LayoutINS5_IJSB_SB_SB_EEENS5_IJNSA_ILi0EEEST_ST_EEEEENS5_IJNS4_10UnderscoreESW_SW_EEEEENS4_23SM90_TMA_LOAD_MULTICASTENS4_14ComposedLayoutINS4_7SwizzleILi3ELi4ELi3EEENS4_18smem_ptr_flag_bitsILi16EEENSR_INS5_IJNSA_ILi8EEENSA_ILi64EEEEEENS5_IJS16_SB_EEEEEEEvNS4_8identityENS4_13SM90_TMA_LOADES1A_vS1B_EENS_8epilogue10collective18CollectiveEpilogueINS1E_23Sm100TmaWarpSpecializedILi4ELi2ELi32ELb1ELb0EEEJSG_NS5_IJNSR_ISF_SB_EENSR_INSA_ILi32EEESB_EEEEESH_SI_SH_SI_NS1E_6fusion15FusionCallbacksIS1I_NS1N_17LinearCombinationISH_fSH_fLNS_15FloatRoundStyleE2EEESG_S1M_JEEENS4_5SM1004TMEM4LOAD26SM100_TMEM_LOAD_32dp32b32xES1C_NS10_INS11_ILi2ELi4ELi3EEES14_NSR_INS5_IJS15_S1K_EEENS5_IJS1K_SB_EEEEEEENS4_39AutoVectorizingCopyWithAssumedAlignmentILi128EEENS4_14SM90_TMA_STOREES21_S23_S23_EEEvvEEEEvNT_6ParamsE)
        /*0038*/ 	.word	0x00000000


	//----- nvinfo : EIATTR_MIN_STACK_SIZE
	.align		4
.L_27:
        /*003c*/ 	.byte	0x04, 0x12
        /*003e*/ 	.short	(.L_29 - .L_28)
	.align		4
.L_28:
        /*0040*/ 	.word	index@(_ZN7cutlass13device_kernelINS_4gemm6kernel13GemmUniversalIN4cute5tupleIJiiiiEEENS1_10collective13CollectiveMmaINS1_35MainloopSm100TmaUmmaWarpSpecializedILi3ELi2ELi4ENS5_IJNS4_1CILi1EEENSA_ILi2EEESB_EEEEENS5_IJNSA_ILi128EEESF_SF_EEENS_10bfloat16_tENS5_IJlSB_lEEESH_SI_NS4_8TiledMMAINS4_8MMA_AtomIJNS4_20SM100_MMA_F16BF16_SSISH_SH_fLi128ELi128ELNS4_4UMMA5MajorE0ELSN_0ELNSM_7ScaleInE0ELSO_0EEEEEENS4_6LayoutINS5_IJSB_SB_SB_EEENS5_IJNSA_ILi0EEEST_ST_EEEEENS5_IJNS4_10UnderscoreESW_SW_EEEEENS4_23SM90_TMA_LOAD_MULTICASTENS4_14ComposedLayoutINS4_7SwizzleILi3ELi4ELi3EEENS4_18smem_ptr_flag_bitsILi16EEENSR_INS5_IJNSA_ILi8EEENSA_ILi64EEEEEENS5_IJS16_SB_EEEEEEEvNS4_8identityENS4_13SM90_TMA_LOADES1A_vS1B_EENS_8epilogue10collective18CollectiveEpilogueINS1E_23Sm100TmaWarpSpecializedILi4ELi2ELi32ELb1ELb0EEEJSG_NS5_IJNSR_ISF_SB_EENSR_INSA_ILi32EEESB_EEEEESH_SI_SH_SI_NS1E_6fusion15FusionCallbacksIS1I_NS1N_17LinearCombinationISH_fSH_fLNS_15FloatRoundStyleE2EEESG_S1M_JEEENS4_5SM1004TMEM4LOAD26SM100_TMEM_LOAD_32dp32b32xES1C_NS10_INS11_ILi2ELi4ELi3EEES14_NSR_INS5_IJS15_S1K_EEENS5_IJS1K_SB_EEEEEEENS4_39AutoVectorizingCopyWithAssumedAlignmentILi128EEENS4_14SM90_TMA_STOREES21_S23_S23_EEEvvEEEEvNT_6ParamsE)
        /*0044*/ 	.word	0x00000000
.L_29:


//--------------------- .nv.compat                --------------------------
	.section	.nv.compat,"",@"SHT_CUDA_COMPAT_INFO"
	.align	4
        /*0000*/ 	.byte	0x02, 0x09, 0x01, 0x00, 0x02, 0x02, 0x02, 0x00, 0x02, 0x05, 0x05, 0x00, 0x03, 0x07, 0x01, 0x01
        /*0010*/ 	.byte	0x02, 0x03, 0x01, 0x00, 0x02, 0x06, 0x01, 0x00, 0x04, 0x0b, 0x08, 0x00, 0x09, 0x00, 0x00, 0x00
        /*0020*/ 	.byte	0x00, 0x00, 0x00, 0x00


//--------------------- .nv.info._ZN7cutlass13device_kernelINS_4gemm6kernel13GemmUniversalIN4cute5tupleIJiiiiEEENS1_10collective13CollectiveMmaINS1_35MainloopSm100TmaUmmaWarpSpecializedILi3ELi2ELi4ENS5_IJNS4_1CILi1EEENSA_ILi2EEESB_EEEEENS5_IJNSA_ILi128EEESF_SF_EEENS_10bfloat16_tENS5_IJlSB_lEEESH_SI_NS4_8TiledMMAINS4_8MMA_AtomIJNS4_20SM100_MMA_F16BF16_SSISH_SH_fLi128ELi128ELNS4_4UMMA5MajorE0ELSN_0ELNSM_7ScaleInE0ELSO_0EEEEEENS4_6LayoutINS5_IJSB_SB_SB_EEENS5_IJNSA_ILi0EEEST_ST_EEEEENS5_IJNS4_10UnderscoreESW_SW_EEEEENS4_23SM90_TMA_LOAD_MULTICASTENS4_14ComposedLayoutINS4_7SwizzleILi3ELi4ELi3EEENS4_18smem_ptr_flag_bitsILi16EEENSR_INS5_IJNSA_ILi8EEENSA_ILi64EEEEEENS5_IJS16_SB_EEEEEEEvNS4_8identityENS4_13SM90_TMA_LOADES1A_vS1B_EENS_8epilogue10collective18CollectiveEpilogueINS1E_23Sm100TmaWarpSpecializedILi4ELi2ELi32ELb1ELb0EEEJSG_NS5_IJNSR_ISF_SB_EENSR_INSA_ILi32EEESB_EEEEESH_SI_SH_SI_NS1E_6fusion15FusionCallbacksIS1I_NS1N_17LinearCombinationISH_fSH_fLNS_15FloatRoundStyleE2EEESG_S1M_JEEENS4_5SM1004TMEM4LOAD26SM100_TMEM_LOAD_32dp32b32xES1C_NS10_INS11_ILi2ELi4ELi3EEES14_NSR_INS5_IJS15_S1K_EEENS5_IJS1K_SB_EEEEEEENS4_39AutoVectorizingCopyWithAssumedAlignmentILi128EEENS4_14SM90_TMA_STOREES21_S23_S23_EEEvvEEEEvNT_6ParamsE --------------------------
	.section	.nv.info._ZN7cutlass13device_kernelINS_4gemm6kernel13GemmUniversalIN4cute5tupleIJiiiiEEENS1_10collective13CollectiveMmaINS1_35MainloopSm100TmaUmmaWarpSpecializedILi3ELi2ELi4ENS5_IJNS4_1CILi1EEENSA_ILi2EEESB_EEEEENS5_IJNSA_ILi128EEESF_SF_EEENS_10bfloat16_tENS5_IJlSB_lEEESH_SI_NS4_8TiledMMAINS4_8MMA_AtomIJNS4_20SM100_MMA_F16BF16_SSISH_SH_fLi128ELi128ELNS4_4UMMA5MajorE0ELSN_0ELNSM_7ScaleInE0ELSO_0EEEEEENS4_6LayoutINS5_IJSB_SB_SB_EEENS5_IJNSA_ILi0EEEST_ST_EEEEENS5_IJNS4_10UnderscoreESW_SW_EEEEENS4_23SM90_TMA_LOAD_MULTICASTENS4_14ComposedLayoutINS4_7SwizzleILi3ELi4ELi3EEENS4_18smem_ptr_flag_bitsILi16EEENSR_INS5_IJNSA_ILi8EEENSA_ILi64EEEEEENS5_IJS16_SB_EEEEEEEvNS4_8identityENS4_13SM90_TMA_LOADES1A_vS1B_EENS_8epilogue10collective18CollectiveEpilogueINS1E_23Sm100TmaWarpSpecializedILi4ELi2ELi32ELb1ELb0EEEJSG_NS5_IJNSR_ISF_SB_EENSR_INSA_ILi32EEESB_EEEEESH_SI_SH_SI_NS1E_6fusion15FusionCallbacksIS1I_NS1N_17LinearCombinationISH_fSH_fLNS_15FloatRoundStyleE2EEESG_S1M_JEEENS4_5SM1004TMEM4LOAD26SM100_TMEM_LOAD_32dp32b32xES1C_NS10_INS11_ILi2ELi4ELi3EEES14_NSR_INS5_IJS15_S1K_EEENS5_IJS1K_SB_EEEEEEENS4_39AutoVectorizingCopyWithAssumedAlignmentILi128EEENS4_14SM90_TMA_STOREES21_S23_S23_EEEvvEEEEvNT_6ParamsE,"",@"SHT_CUDA_INFO"
	.sectionflags	@""
	.align	4


	//----- nvinfo : EIATTR_CUDA_API_VERSION
	.align		4
        /*0000*/ 	.byte	0x04, 0x37
        /*0002*/ 	.short	(.L_31 - .L_30)
.L_30:
        /*0004*/ 	.word	0x00000082


	//----- nvinfo : EIATTR_KPARAM_INFO
	.align		4
.L_31:
        /*0008*/ 	.byte	0x04, 0x17
        /*000a*/ 	.short	(.L_33 - .L_32)
.L_32:
        /*000c*/ 	.word	0x00000000
        /*0010*/ 	.short	0x0000
        /*0012*/ 	.short	0x0000
        /*0014*/ 	.byte	0x00, 0xf0, 0x01, 0x20


	//----- nvinfo : EIATTR_AT_ENTRY_FRAGMENTS
	.align		4
.L_33:
        /*0018*/ 	.byte	0x04, 0x4f
        /*001a*/ 	.short	(.L_35 - .L_34)


	//   ....[0]....
.L_34:
        /*001c*/ 	.word	0x00000006


	//----- nvinfo : EIATTR_RESERVED_SMEM_USED
	.align		4
.L_35:
        /*0020*/ 	.byte	0x01, 0x41
	.zero		2


	//----- nvinfo : EIATTR_SPARSE_MMA_MASK
	.align		4
        /*0024*/ 	.byte	0x03, 0x50
        /*0026*/ 	.short	0x0000


	//----- nvinfo : EIATTR_TCGEN05_1CTA_USED
	.align		4
        /*0028*/ 	.byte	0x01, 0x51
	.zero		2


	//----- nvinfo : EIATTR_MAXREG_COUNT
	.align		4
        /*002c*/ 	.byte	0x03, 0x1b
        /*002e*/ 	.short	0x00ff


	//----- nvinfo : EIATTR_NUM_BARRIERS
	.align		4
        /*0030*/ 	.byte	0x02, 0x4c
        /*0032*/ 	.byte	0x07
	.zero		1


	//----- nvinfo : EIATTR_EXTERNS
	.align		4
        /*0034*/ 	.byte	0x04, 0x0f
        /*0036*/ 	.short	(.L_37 - .L_36)


	//   ....[0]....
	.align		4
.L_36:
        /*0038*/ 	.word	index@(__assertfail)


	//----- nvinfo : EIATTR_MERCURY_ISA_VERSION
	.align		4
.L_37:
        /*003c*/ 	.byte	0x03, 0x5f
        /*003e*/ 	.short	0x0101


	//----- nvinfo : EIATTR_INT_WARP_WIDE_INSTR_OFFSETS
	.align		4
        /*0040*/ 	.byte	0x04, 0x31
        /*0042*/ 	.short	(.L_39 - .L_38)


	//   ....[0]....
.L_38:
        /*0044*/ 	.word	0x00003f20


	//   ....[1]....
        /*0048*/ 	.word	0x00003f40


	//   ....[2]....
        /*004c*/ 	.word	0x00003f70


	//   ....[3]....
        /*0050*/ 	.word	0x00004ab0


	//   ....[4]....
        /*0054*/ 	.word	0x00004b20


	//   ....[5]....
        /*0058*/ 	.word	0x00004c00


	//   ....[6]....
        /*005c*/ 	.word	0x00004c80


	//   ....[7]....
        /*0060*/ 	.word	0x00004d80


	//   ....[8]....
        /*0064*/ 	.word	0x00004e00


	//   ....[9]....
        /*0068*/ 	.word	0x00004ef0


	//   ....[10]....
        /*006c*/ 	.word	0x00004fa0


	//----- nvinfo : EIATTR_COOP_GROUP_MASK_REGIDS
	.align		4
.L_39:
        /*0070*/ 	.byte	0x04, 0x29
        /*0072*/ 	.short	(.L_41 - .L_40)


	//   ....[0]....
.L_40:
        /*0074*/ 	.word	0xffffffff


	//   ....[1]....
        /*0078*/ 	.word	0xffffffff


	//   ....[2]....
        /*007c*/ 	.word	0xffffffff


	//   ....[3]....
        /*0080*/ 	.word	0xffffffff


	//   ....[4]....
        /*0084*/ 	.word	0xffffffff


	//   ....[5]....
        /*0088*/ 	.word	0xffffffff


	//   ....[6]....
        /*008c*/ 	.word	0xffffffff


	//   ....[7]....
        /*0090*/ 	.word	0xffffffff


	//   ....[8]....
        /*0094*/ 	.word	0xffffffff


	//   ....[9]....
        /*0098*/ 	.word	0xffffffff


	//   ....[10]....
        /*009c*/ 	.word	0xffffffff


	//   ....[11]....
        /*00a0*/ 	.word	0xffffffff


	//   ....[12]....
        /*00a4*/ 	.word	0xffffffff


	//   ....[13]....
        /*00a8*/ 	.word	0xffffffff


	//----- nvinfo : EIATTR_COOP_GROUP_INSTR_OFFSETS
	.align		4
.L_41:
        /*00ac*/ 	.byte	0x04, 0x28
        /*00ae*/ 	.short	(.L_43 - .L_42)


	//   ....[0]....
.L_42:
        /*00b0*/ 	.word	0x00000080


	//   ....[1]....
        /*00b4*/ 	.word	0x000004f0


	//   ....[2]....
        /*00b8*/ 	.word	0x00000680


	//   ....[3]....
        /*00bc*/ 	.word	0x00000820


	//   ....[4]....
        /*00c0*/ 	.word	0x00000920


	//   ....[5]....
        /*00c4*/ 	.word	0x00000a90


	//   ....[6]....
        /*00c8*/ 	.word	0x00000c30


	//   ....[7]....
        /*00cc*/ 	.word	0x00000de0


	//   ....[8]....
        /*00d0*/ 	.word	0x00002190


	//   ....[9]....
        /*00d4*/ 	.word	0x00002fb0


	//   ....[10]....
        /*00d8*/ 	.word	0x000031c0


	//   ....[11]....
        /*00dc*/ 	.word	0x000031f0


	//   ....[12]....
        /*00e0*/ 	.word	0x00003e00


	//   ....[13]....
        /*00e4*/ 	.word	0x00004030


	//----- nvinfo : EIATTR_VRC_CTA_INIT_COUNT
	.align		4
.L_43:
        /*00e8*/ 	.byte	0x02, 0x4a
        /*00ea*/ 	.byte	0x80
	.zero		1


	//----- nvinfo : EIATTR_SYSCALL_OFFSETS
	.align		4
        /*00ec*/ 	.byte	0x04, 0x46
        /*00ee*/ 	.short	(.L_45 - .L_44)


	//   ....[0]....
.L_44:
        /*00f0*/ 	.word	0x00005bf0


	//   ....[1]....
        /*00f4*/ 	.word	0x00005ce0


	//   ....[2]....
        /*00f8*/ 	.word	0x000064b0


	//   ....[3]....
        /*00fc*/ 	.word	0x00007130


	//   ....[4]....
        /*0100*/ 	.word	0x00007d90


	//   ....[5]....
        /*0104*/ 	.word	0x000089f0


	//----- nvinfo : EIATTR_MBARRIER_INSTR_OFFSETS
	.align		4
.L_45:
        /*0108*/ 	.byte	0x04, 0x39
        /*010a*/ 	.short	(.L_47 - .L_46)


	//   ....[0]....
.L_46:
        /*010c*/ 	.word	0x00000610
        /*0110*/ 	.word	0x000000ff
        /*0114*/ 	.word	0x00000000
        /*0118*/ 	.short	0x0100
        /*011a*/ 	.byte	0x04
	.zero		1


	//   ....[1]....
        /*011c*/ 	.word	0x00000620
        /*0120*/ 	.word	0x000000ff
        /*0124*/ 	.word	0x00000018
        /*0128*/ 	.short	0x0100
        /*012a*/ 	.byte	0x04
	.zero		1


	//   ....[2]....
        /*012c*/ 	.word	0x00000630
        /*0130*/ 	.word	0x000000ff
        /*0134*/ 	.word	0x00000008
        /*0138*/ 	.short	0x0100
        /*013a*/ 	.byte	0x04
	.zero		1


	//   ....[3]....
        /*013c*/ 	.word	0x00000640
        /*0140*/ 	.word	0x000000ff
        /*0144*/ 	.word	0x00000020
        /*0148*/ 	.short	0x0100
        /*014a*/ 	.byte	0x04
	.zero		1


	//   ....[4]....
        /*014c*/ 	.word	0x00000650
        /*0150*/ 	.word	0x000000ff
        /*0154*/ 	.word	0x00000010
        /*0158*/ 	.short	0x0100
        /*015a*/ 	.byte	0x04
	.zero		1


	//   ....[5]....
        /*015c*/ 	.word	0x00000660
        /*0160*/ 	.word	0x000000ff
        /*0164*/ 	.word	0x00000028
        /*0168*/ 	.short	0x0100
        /*016a*/ 	.byte	0x04
	.zero		1


	//   ....[6]....
        /*016c*/ 	.word	0x00000790
        /*0170*/ 	.word	0x000000ff
        /*0174*/ 	.word	0x00000030
        /*0178*/ 	.short	0x0100
        /*017a*/ 	.byte	0x04
	.zero		1


	//   ....[7]....
        /*017c*/ 	.word	0x000007a0
        /*0180*/ 	.word	0x000000ff
        /*0184*/ 	.word	0x00000050
        /*0188*/ 	.short	0x0100
        /*018a*/ 	.byte	0x04
	.zero		1


	//   ....[8]....
        /*018c*/ 	.word	0x000007b0
        /*0190*/ 	.word	0x000000ff
        /*0194*/ 	.word	0x00000038
        /*0198*/ 	.short	0x0100
        /*019a*/ 	.byte	0x04
	.zero		1


	//   ....[9]....
        /*019c*/ 	.word	0x000007c0
        /*01a0*/ 	.word	0x000000ff
        /*01a4*/ 	.word	0x00000058
        /*01a8*/ 	.short	0x0100
        /*01aa*/ 	.byte	0x04
	.zero		1


	//   ....[10]....
        /*01ac*/ 	.word	0x000007d0
        /*01b0*/ 	.word	0x000000ff
        /*01b4*/ 	.word	0x00000040
        /*01b8*/ 	.short	0x0100
        /*01ba*/ 	.byte	0x04
	.zero		1


	//   ....[11]....
        /*01bc*/ 	.word	0x000007e0
        /*01c0*/ 	.word	0x000000ff
        /*01c4*/ 	.word	0x00000060
        /*01c8*/ 	.short	0x0100
        /*01ca*/ 	.byte	0x04
	.zero		1


	//   ....[12]....
        /*01cc*/ 	.word	0x000007f0
        /*01d0*/ 	.word	0x000000ff
        /*01d4*/ 	.word	0x00000048
        /*01d8*/ 	.short	0x0100
        /*01da*/ 	.byte	0x04
	.zero		1


	//   ....[13]....
        /*01dc*/ 	.word	0x00000800
        /*01e0*/ 	.word	0x000000ff
        /*01e4*/ 	.word	0x00000068
        /*01e8*/ 	.short	0x0100
        /*01ea*/ 	.byte	0x04
	.zero		1


	//   ....[14]....
        /*01ec*/ 	.word	0x000008f0
        /*01f0*/ 	.word	0x000000ff
        /*01f4*/ 	.word	0x00000070
        /*01f8*/ 	.short	0x0100
        /*01fa*/ 	.byte	0x06
	.zero		1


	//   ....[15]....
        /*01fc*/ 	.word	0x00000900
        /*0200*/ 	.word	0x000000ff
        /*0204*/ 	.word	0x00000078
        /*0208*/ 	.short	0x0100
        /*020a*/ 	.byte	0x06
	.zero		1


	//   ....[16]....
        /*020c*/ 	.word	0x00000a40
        /*0210*/ 	.word	0x000000ff
        /*0214*/ 	.word	0x00000080
        /*0218*/ 	.short	0x0100
        /*021a*/ 	.byte	0x06
	.zero		1


	//   ....[17]....
        /*021c*/ 	.word	0x00000a50
        /*0220*/ 	.word	0x000000ff
        /*0224*/ 	.word	0x00000090
        /*0228*/ 	.short	0x0100
        /*022a*/ 	.byte	0x06
	.zero		1


	//   ....[18]....
        /*022c*/ 	.word	0x00000a60
        /*0230*/ 	.word	0x000000ff
        /*0234*/ 	.word	0x00000088
        /*0238*/ 	.short	0x0100
        /*023a*/ 	.byte	0x06
	.zero		1


	//   ....[19]....
        /*023c*/ 	.word	0x00000a70
        /*0240*/ 	.word	0x000000ff
        /*0244*/ 	.word	0x00000098
        /*0248*/ 	.short	0x0100
        /*024a*/ 	.byte	0x06
	.zero		1


	//   ....[20]....
        /*024c*/ 	.word	0x00000ba0
        /*0250*/ 	.word	0x000000ff
        /*0254*/ 	.word	0x000000a0
        /*0258*/ 	.short	0x0100
        /*025a*/ 	.byte	0x04
	.zero		1


	//   ....[21]....
        /*025c*/ 	.word	0x00000bb0
        /*0260*/ 	.word	0x000000ff
        /*0264*/ 	.word	0x000000c0
        /*0268*/ 	.short	0x0100
        /*026a*/ 	.byte	0x04
	.zero		1


	//   ....[22]....
        /*026c*/ 	.word	0x00000bc0
        /*0270*/ 	.word	0x000000ff
        /*0274*/ 	.word	0x000000a8
        /*0278*/ 	.short	0x0100
        /*027a*/ 	.byte	0x04
	.zero		1


	//   ....[23]....
        /*027c*/ 	.word	0x00000bd0
        /*0280*/ 	.word	0x000000ff
        /*0284*/ 	.word	0x000000c8
        /*0288*/ 	.short	0x0100
        /*028a*/ 	.byte	0x04
	.zero		1


	//   ....[24]....
        /*028c*/ 	.word	0x00000be0
        /*0290*/ 	.word	0x000000ff
        /*0294*/ 	.word	0x000000b0
        /*0298*/ 	.short	0x0100
        /*029a*/ 	.byte	0x04
	.zero		1


	//   ....[25]....
        /*029c*/ 	.word	0x00000bf0
        /*02a0*/ 	.word	0x000000ff
        /*02a4*/ 	.word	0x000000d0
        /*02a8*/ 	.short	0x0100
        /*02aa*/ 	.byte	0x04
	.zero		1


	//   ....[26]....
        /*02ac*/ 	.word	0x00000c00
        /*02b0*/ 	.word	0x000000ff
        /*02b4*/ 	.word	0x000000b8
        /*02b8*/ 	.short	0x0100
        /*02ba*/ 	.byte	0x04
	.zero		1


	//   ....[27]....
        /*02bc*/ 	.word	0x00000c10
        /*02c0*/ 	.word	0x000000ff
        /*02c4*/ 	.word	0x000000d8
        /*02c8*/ 	.short	0x0100
        /*02ca*/ 	.byte	0x04
	.zero		1


	//   ....[28]....
        /*02cc*/ 	.word	0x00000d00
        /*02d0*/ 	.word	0x000000ff
        /*02d4*/ 	.word	0x000000e0
        /*02d8*/ 	.short	0x0100
        /*02da*/ 	.byte	0x04
	.zero		1


	//   ....[29]....
        /*02dc*/ 	.word	0x00000d10
        /*02e0*/ 	.word	0x000000ff
        /*02e4*/ 	.word	0x000000f0
        /*02e8*/ 	.short	0x0100
        /*02ea*/ 	.byte	0x04
	.zero		1


	//   ....[30]....
        /*02ec*/ 	.word	0x00000d20
        /*02f0*/ 	.word	0x000000ff
        /*02f4*/ 	.word	0x000000e8
        /*02f8*/ 	.short	0x0100
        /*02fa*/ 	.byte	0x04
	.zero		1


	//   ....[31]....
        /*02fc*/ 	.word	0x00000d30
        /*0300*/ 	.word	0x000000ff
        /*0304*/ 	.word	0x000000f8
        /*0308*/ 	.short	0x0100
        /*030a*/ 	.byte	0x04
	.zero		1


	//   ....[32]....
        /*030c*/ 	.word	0x00001870
        /*0310*/ 	.word	0x00000003
        /*0314*/ 	.word	0x000000f0
        /*0318*/ 	.short	0x010a
        /*031a*/ 	.byte	0xff
	.zero		1


	//   ....[33]....
        /*031c*/ 	.word	0x000018a0
        /*0320*/ 	.word	0x00000003
        /*0324*/ 	.word	0x000000e0
        /*0328*/ 	.short	0x0101
        /*032a*/ 	.byte	0xff
	.zero		1


	//   ....[34]....
        /*032c*/ 	.word	0x00001970
        /*0330*/ 	.word	0x000000ff
        /*0334*/ 	.word	0x00000018
        /*0338*/ 	.short	0x010a
        /*033a*/ 	.byte	0x04
	.zero		1


	//   ....[35]....
        /*033c*/ 	.word	0x000019f0
        /*0340*/ 	.word	0x000000ff
        /*0344*/ 	.word	0x00000018
        /*0348*/ 	.short	0x010a
        /*034a*/ 	.byte	0x21
	.zero		1


	//   ....[36]....
        /*034c*/ 	.word	0x00001b90
        /*0350*/ 	.word	0x000000ff
        /*0354*/ 	.word	0x00000018
        /*0358*/ 	.short	0x010a
        /*035a*/ 	.byte	0x05
	.zero		1


	//   ....[37]....
        /*035c*/ 	.word	0x00001d80
        /*0360*/ 	.word	0x000000ff
        /*0364*/ 	.word	0x00000078
        /*0368*/ 	.short	0x0101
        /*036a*/ 	.byte	0x15
	.zero		1


	//   ....[38]....
        /*036c*/ 	.word	0x00001da0
        /*0370*/ 	.word	0x000000ff
        /*0374*/ 	.word	0x00000018
        /*0378*/ 	.short	0x010a
        /*037a*/ 	.byte	0x04
	.zero		1


	//   ....[39]....
        /*037c*/ 	.word	0x00001e20
        /*0380*/ 	.word	0x000000ff
        /*0384*/ 	.word	0x00000018
        /*0388*/ 	.short	0x010a
        /*038a*/ 	.byte	0x21
	.zero		1


	//   ....[40]....
        /*038c*/ 	.word	0x00001fb0
        /*0390*/ 	.word	0x000000ff
        /*0394*/ 	.word	0x00000018
        /*0398*/ 	.short	0x010a
        /*039a*/ 	.byte	0x05
	.zero		1


	//   ....[41]....
        /*039c*/ 	.word	0x000021c0
        /*03a0*/ 	.word	0x00000003
        /*03a4*/ 	.word	0x00000080
        /*03a8*/ 	.short	0x010a
        /*03aa*/ 	.byte	0xff
	.zero		1


	//   ....[42]....
        /*03ac*/ 	.word	0x00002310
        /*03b0*/ 	.word	0x00000000
        /*03b4*/ 	.word	0x00000000
        /*03b8*/ 	.short	0x0101
        /*03ba*/ 	.byte	0xff
	.zero		1


	//   ....[43]....
        /*03bc*/ 	.word	0x000028c0
        /*03c0*/ 	.word	0x000000ff
        /*03c4*/ 	.word	0x00000000
        /*03c8*/ 	.short	0x010a
        /*03ca*/ 	.byte	0x04
	.zero		1


	//   ....[44]....
        /*03cc*/ 	.word	0x00002950
        /*03d0*/ 	.word	0x000000ff
        /*03d4*/ 	.word	0x00000000
        /*03d8*/ 	.short	0x010a
        /*03da*/ 	.byte	0x05
	.zero		1


	//   ....[45]....
        /*03dc*/ 	.word	0x000029f0
        /*03e0*/ 	.word	0x00000000
        /*03e4*/ 	.word	0x00000000
        /*03e8*/ 	.short	0x010a
        /*03ea*/ 	.byte	0xff
	.zero		1


	//   ....[46]....
        /*03ec*/ 	.word	0x00002b10
        /*03f0*/ 	.word	0x00000002
        /*03f4*/ 	.word	0x000000e0
        /*03f8*/ 	.short	0x010a
        /*03fa*/ 	.byte	0xff
	.zero		1


	//   ....[47]....
        /*03fc*/ 	.word	0x00002b70
        /*0400*/ 	.word	0x00000004
        /*0404*/ 	.word	0x00000000
        /*0408*/ 	.short	0x0101
        /*040a*/ 	.byte	0xff
	.zero		1


	//   ....[48]....
        /*040c*/ 	.word	0x00002b90
        /*0410*/ 	.word	0x000000ff
        /*0414*/ 	.word	0x00000090
        /*0418*/ 	.short	0x010a
        /*041a*/ 	.byte	0x04
	.zero		1


	//   ....[49]....
        /*041c*/ 	.word	0x00002cb0
        /*0420*/ 	.word	0x00000002
        /*0424*/ 	.word	0x00000080
        /*0428*/ 	.short	0x010a
        /*042a*/ 	.byte	0xff
	.zero		1


	//   ....[50]....
        /*042c*/ 	.word	0x00002dc0
        /*0430*/ 	.word	0x00000002
        /*0434*/ 	.word	0x00000000
        /*0438*/ 	.short	0x0101
        /*043a*/ 	.byte	0xff
	.zero		1


	//   ....[51]....
        /*043c*/ 	.word	0x00002e50
        /*0440*/ 	.word	0x000000ff
        /*0444*/ 	.word	0x00000090
        /*0448*/ 	.short	0x0106
        /*044a*/ 	.byte	0x04
	.zero		1


	//   ....[52]....
        /*044c*/ 	.word	0x00002e70
        /*0450*/ 	.word	0x000000ff
        /*0454*/ 	.word	0x00000090
        /*0458*/ 	.short	0x010a
        /*045a*/ 	.byte	0x04
	.zero		1


	//   ....[53]....
        /*045c*/ 	.word	0x00002f00
        /*0460*/ 	.word	0x000000ff
        /*0464*/ 	.word	0x00000090
        /*0468*/ 	.short	0x0106
        /*046a*/ 	.byte	0x07
	.zero		1


	//   ....[54]....
        /*046c*/ 	.word	0x00002f40
        /*0470*/ 	.word	0x00000000
        /*0474*/ 	.word	0x00000090
        /*0478*/ 	.short	0x010a
        /*047a*/ 	.byte	0xff
	.zero		1


	//   ....[55]....
        /*047c*/ 	.word	0x00003510
        /*0480*/ 	.word	0x00000000
        /*0484*/ 	.word	0x00000080
        /*0488*/ 	.short	0x010a
        /*048a*/ 	.byte	0xff
	.zero		1


	//   ....[56]....
        /*048c*/ 	.word	0x00003620
        /*0490*/ 	.word	0x00000003
        /*0494*/ 	.word	0x00000000
        /*0498*/ 	.short	0x0101
        /*049a*/ 	.byte	0xff
	.zero		1


	//   ....[57]....
        /*049c*/ 	.word	0x00003630
        /*04a0*/ 	.word	0x000000ff
        /*04a4*/ 	.word	0x00000000
        /*04a8*/ 	.short	0x010a
        /*04aa*/ 	.byte	0x04
	.zero		1


	//   ....[58]....
        /*04ac*/ 	.word	0x00003650
        /*04b0*/ 	.word	0x000000ff
        /*04b4*/ 	.word	0x000000c0
        /*04b8*/ 	.short	0x010a
        /*04ba*/ 	.byte	0x2d
	.zero		1


	//   ....[59]....
        /*04bc*/ 	.word	0x00003720
        /*04c0*/ 	.word	0x000000ff
        /*04c4*/ 	.word	0x00000000
        /*04c8*/ 	.short	0x010a
        /*04ca*/ 	.byte	0x07
	.zero		1


	//   ....[60]....
        /*04cc*/ 	.word	0x00003860
        /*04d0*/ 	.word	0x000000ff
        /*04d4*/ 	.word	0x00000000
        /*04d8*/ 	.short	0x010a
        /*04da*/ 	.byte	0x04
	.zero		1


	//   ....[61]....
        /*04dc*/ 	.word	0x00003c30
        /*04e0*/ 	.word	0x000000ff
        /*04e4*/ 	.word	0x00000000
        /*04e8*/ 	.short	0x010a
        /*04ea*/ 	.byte	0x04
	.zero		1


	//   ....[62]....
        /*04ec*/ 	.word	0x00003cc0
        /*04f0*/ 	.word	0x000000ff
        /*04f4*/ 	.word	0x00000000
        /*04f8*/ 	.short	0x010a
        /*04fa*/ 	.byte	0x05
	.zero		1


	//   ....[63]....
        /*04fc*/ 	.word	0x00003d50
        /*0500*/ 	.word	0x000000ff
        /*0504*/ 	.word	0x00000000
        /*0508*/ 	.short	0x010a
        /*050a*/ 	.byte	0x05
	.zero		1


	//   ....[64]....
        /*050c*/ 	.word	0x00003de0
        /*0510*/ 	.word	0x000000ff
        /*0514*/ 	.word	0x00000000
        /*0518*/ 	.short	0x010a
        /*051a*/ 	.byte	0x04
	.zero		1


	//   ....[65]....
        /*051c*/ 	.word	0x000042b0
        /*0520*/ 	.word	0x0000000c
        /*0524*/ 	.word	0x00000080
        /*0528*/ 	.short	0x010a
        /*052a*/ 	.byte	0xff
	.zero		1


	//   ....[66]....
        /*052c*/ 	.word	0x00004420
        /*0530*/ 	.word	0x00000000
        /*0534*/ 	.word	0x00000000
        /*0538*/ 	.short	0x0101
        /*053a*/ 	.byte	0xff
	.zero		1


	//   ....[67]....
        /*053c*/ 	.word	0x000048b0
        /*0540*/ 	.word	0x000000ff
        /*0544*/ 	.word	0x00000078
        /*0548*/ 	.short	0x010a
        /*054a*/ 	.byte	0x15
	.zero		1


	//   ....[68]....
        /*054c*/ 	.word	0x00004a30
        /*0550*/ 	.word	0x000000ff
        /*0554*/ 	.word	0x00000050
        /*0558*/ 	.short	0x010a
        /*055a*/ 	.byte	0x15
	.zero		1


	//   ....[69]....
        /*055c*/ 	.word	0x00004bb0
        /*0560*/ 	.word	0x000000ff
        /*0564*/ 	.word	0x00000030
        /*0568*/ 	.short	0x010b
        /*056a*/ 	.byte	0x15
	.zero		1


	//   ....[70]....
        /*056c*/ 	.word	0x00004bc0
        /*0570*/ 	.word	0x000000ff
        /*0574*/ 	.word	0x00000000
        /*0578*/ 	.short	0x0101
        /*057a*/ 	.byte	0x06
	.zero		1


	//   ....[71]....
        /*057c*/ 	.word	0x00004bd0
        /*0580*/ 	.word	0x000000ff
        /*0584*/ 	.word	0x00000058
        /*0588*/ 	.short	0x010a
        /*058a*/ 	.byte	0x15
	.zero		1


	//   ....[72]....
        /*058c*/ 	.word	0x00004d30
        /*0590*/ 	.word	0x000000ff
        /*0594*/ 	.word	0x00000038
        /*0598*/ 	.short	0x010b
        /*059a*/ 	.byte	0x15
	.zero		1


	//   ....[73]....
        /*059c*/ 	.word	0x00004d40
        /*05a0*/ 	.word	0x000000ff
        /*05a4*/ 	.word	0x00000000
        /*05a8*/ 	.short	0x0101
        /*05aa*/ 	.byte	0x06
	.zero		1


	//   ....[74]....
        /*05ac*/ 	.word	0x00004d50
        /*05b0*/ 	.word	0x000000ff
        /*05b4*/ 	.word	0x00000060
        /*05b8*/ 	.short	0x010a
        /*05ba*/ 	.byte	0x15
	.zero		1


	//   ....[75]....
        /*05bc*/ 	.word	0x00004ea0
        /*05c0*/ 	.word	0x000000ff
        /*05c4*/ 	.word	0x00000040
        /*05c8*/ 	.short	0x010b
        /*05ca*/ 	.byte	0x15
	.zero		1


	//   ....[76]....
        /*05cc*/ 	.word	0x00004eb0
        /*05d0*/ 	.word	0x000000ff
        /*05d4*/ 	.word	0x00000000
        /*05d8*/ 	.short	0x0101
        /*05da*/ 	.byte	0x06
	.zero		1


	//   ....[77]....
        /*05dc*/ 	.word	0x00004ec0
        /*05e0*/ 	.word	0x000000ff
        /*05e4*/ 	.word	0x00000068
        /*05e8*/ 	.short	0x010a
        /*05ea*/ 	.byte	0x15
	.zero		1


	//   ....[78]....
        /*05ec*/ 	.word	0x000050b0
        /*05f0*/ 	.word	0x000000ff
        /*05f4*/ 	.word	0x00000048
        /*05f8*/ 	.short	0x010b
        /*05fa*/ 	.byte	0x15
	.zero		1


	//   ....[79]....
        /*05fc*/ 	.word	0x000050c0
        /*0600*/ 	.word	0x000000ff
        /*0604*/ 	.word	0x00000000
        /*0608*/ 	.short	0x0101
        /*060a*/ 	.byte	0x25
	.zero		1


	//   ....[80]....
        /*060c*/ 	.word	0x000050f0
        /*0610*/ 	.word	0x000000ff
        /*0614*/ 	.word	0x00000050
        /*0618*/ 	.short	0x010a
        /*061a*/ 	.byte	0x15
	.zero		1


	//   ....[81]....
        /*061c*/ 	.word	0x00005110
        /*0620*/ 	.word	0x000000ff
        /*0624*/ 	.word	0x00000058
        /*0628*/ 	.short	0x010a
        /*062a*/ 	.byte	0x15
	.zero		1


	//   ....[82]....
        /*062c*/ 	.word	0x00005130
        /*0630*/ 	.word	0x000000ff
        /*0634*/ 	.word	0x00000060
        /*0638*/ 	.short	0x010a
        /*063a*/ 	.byte	0x15
	.zero		1


	//   ....[83]....
        /*063c*/ 	.word	0x00005170
        /*0640*/ 	.word	0x00000000
        /*0644*/ 	.word	0x00000068
        /*0648*/ 	.short	0x010a
        /*064a*/ 	.byte	0xff
	.zero		1


	//   ....[84]....
        /*064c*/ 	.word	0x00005480
        /*0650*/ 	.word	0x00000003
        /*0654*/ 	.word	0x00000080
        /*0658*/ 	.short	0x010a
        /*065a*/ 	.byte	0xff
	.zero		1


	//   ....[85]....
        /*065c*/ 	.word	0x00005600
        /*0660*/ 	.word	0x00000000
        /*0664*/ 	.word	0x00000000
        /*0668*/ 	.short	0x0101
        /*066a*/ 	.byte	0xff
	.zero		1


	//   ....[86]....
        /*066c*/ 	.word	0x00006170
        /*0670*/ 	.word	0x000000ff
        /*0674*/ 	.word	0x00000030
        /*0678*/ 	.short	0x010a
        /*067a*/ 	.byte	0x2c
	.zero		1


	//   ....[87]....
        /*067c*/ 	.word	0x000061b0
        /*0680*/ 	.word	0x00000063
        /*0684*/ 	.word	0x000000a0
        /*0688*/ 	.short	0x010a
        /*068a*/ 	.byte	0xff
	.zero		1


	//   ....[88]....
        /*068c*/ 	.word	0x000062a0
        /*0690*/ 	.word	0x000000ff
        /*0694*/ 	.word	0x00000030
        /*0698*/ 	.short	0x010a
        /*069a*/ 	.byte	0x2c
	.zero		1


	//   ....[89]....
        /*069c*/ 	.word	0x00006390
        /*06a0*/ 	.word	0x00000063
        /*06a4*/ 	.word	0x000000a0
        /*06a8*/ 	.short	0x010a
        /*06aa*/ 	.byte	0xff
	.zero		1


	//   ....[90]....
        /*06ac*/ 	.word	0x00006e60
        /*06b0*/ 	.word	0x00000000
        /*06b4*/ 	.word	0x00000000
        /*06b8*/ 	.short	0x0101
        /*06ba*/ 	.byte	0xff
	.zero		1


	//   ....[91]....
        /*06bc*/ 	.word	0x00006e70
        /*06c0*/ 	.word	0x00000003
        /*06c4*/ 	.word	0x00000030
        /*06c8*/ 	.short	0x010a
        /*06ca*/ 	.byte	0xff
	.zero		1


	//   ....[92]....
        /*06cc*/ 	.word	0x00006f50
        /*06d0*/ 	.word	0x00000003
        /*06d4*/ 	.word	0x00000030
        /*06d8*/ 	.short	0x010a
        /*06da*/ 	.byte	0xff
	.zero		1


	//   ....[93]....
        /*06dc*/ 	.word	0x00007ac0
        /*06e0*/ 	.word	0x0000003d
        /*06e4*/ 	.word	0x00000000
        /*06e8*/ 	.short	0x0101
        /*06ea*/ 	.byte	0xff
	.zero		1


	//   ....[94]....
        /*06ec*/ 	.word	0x00007ae0
        /*06f0*/ 	.word	0x0000003e
        /*06f4*/ 	.word	0x00000030
        /*06f8*/ 	.short	0x010a
        /*06fa*/ 	.byte	0xff
	.zero		1


	//   ....[95]....
        /*06fc*/ 	.word	0x00007bb0
        /*0700*/ 	.word	0x0000003e
        /*0704*/ 	.word	0x00000030
        /*0708*/ 	.short	0x010a
        /*070a*/ 	.byte	0xff
	.zero		1


	//   ....[96]....
        /*070c*/ 	.word	0x00008720
        /*0710*/ 	.word	0x0000003d
        /*0714*/ 	.word	0x00000000
        /*0718*/ 	.short	0x0101
        /*071a*/ 	.byte	0xff
	.zero		1


	//   ....[97]....
        /*071c*/ 	.word	0x00008740
        /*0720*/ 	.word	0x0000003e
        /*0724*/ 	.word	0x00000030
        /*0728*/ 	.short	0x010a
        /*072a*/ 	.byte	0xff
	.zero		1


	//   ....[98]....
        /*072c*/ 	.word	0x00008810
        /*0730*/ 	.word	0x0000003e
        /*0734*/ 	.word	0x00000030
        /*0738*/ 	.short	0x010a
        /*073a*/ 	.byte	0xff
	.zero		1


	//   ....[99]....
        /*073c*/ 	.word	0x00008b70
        /*0740*/ 	.word	0x000000ff
        /*0744*/ 	.word	0x00000000
        /*0748*/ 	.short	0x0101
        /*074a*/ 	.byte	0x04
	.zero		1


	//   ....[100]....
        /*074c*/ 	.word	0x000093e0
        /*0750*/ 	.word	0x00000002
        /*0754*/ 	.word	0x00000000
        /*0758*/ 	.short	0x0101
        /*075a*/ 	.byte	0xff
	.zero		1


	//   ....[101]....
        /*075c*/ 	.word	0x00009670
        /*0760*/ 	.word	0x000000ff
        /*0764*/ 	.word	0x00000000
        /*0768*/ 	.short	0x0101
        /*076a*/ 	.byte	0x04
	.zero		1


	//   ....[102]....
        /*076c*/ 	.word	0x00009690
        /*0770*/ 	.word	0x00000003
        /*0774*/ 	.word	0x000000f0
        /*0778*/ 	.short	0x010a
        /*077a*/ 	.byte	0xff
	.zero		1


	//   ....[103]....
        /*077c*/ 	.word	0x000096f0
        /*0780*/ 	.word	0x00000000
        /*0784*/ 	.word	0x00000018
        /*0788*/ 	.short	0x010a
        /*078a*/ 	.byte	0xff
	.zero		1


	//   ....[104]....
        /*078c*/ 	.word	0x00009750
        /*0790*/ 	.word	0x00000000
        /*0794*/ 	.word	0x00000018
        /*0798*/ 	.short	0x010a
        /*079a*/ 	.byte	0xff
	.zero		1


	//   ....[105]....
        /*079c*/ 	.word	0x000097a0
        /*07a0*/ 	.word	0x00000003
        /*07a4*/ 	.word	0x00000080
        /*07a8*/ 	.short	0x010a
        /*07aa*/ 	.byte	0xff
	.zero		1


	//   ....[106]....
        /*07ac*/ 	.word	0x00009800
        /*07b0*/ 	.word	0x00000000
        /*07b4*/ 	.word	0x00000000
        /*07b8*/ 	.short	0x010a
        /*07ba*/ 	.byte	0xff
	.zero		1


	//   ....[107]....
        /*07bc*/ 	.word	0x00009860
        /*07c0*/ 	.word	0x00000000
        /*07c4*/ 	.word	0x00000000
        /*07c8*/ 	.short	0x010a
        /*07ca*/ 	.byte	0xff
	.zero		1


	//   ....[108]....
        /*07cc*/ 	.word	0x000098b0
        /*07d0*/ 	.word	0x00000002
        /*07d4*/ 	.word	0x000000e0
        /*07d8*/ 	.short	0x010a
        /*07da*/ 	.byte	0xff
	.zero		1


	//   ....[109]....
        /*07dc*/ 	.word	0x00009910
        /*07e0*/ 	.word	0x00000002
        /*07e4*/ 	.word	0x00000090
        /*07e8*/ 	.short	0x010a
        /*07ea*/ 	.byte	0xff
	.zero		1


	//   ....[110]....
        /*07ec*/ 	.word	0x00009960
        /*07f0*/ 	.word	0x00000002
        /*07f4*/ 	.word	0x00000080
        /*07f8*/ 	.short	0x010a
        /*07fa*/ 	.byte	0xff
	.zero		1


	//   ....[111]....
        /*07fc*/ 	.word	0x000099c0
        /*0800*/ 	.word	0x00000000
        /*0804*/ 	.word	0x00000090
        /*0808*/ 	.short	0x010a
        /*080a*/ 	.byte	0xff
	.zero		1


	//   ....[112]....
        /*080c*/ 	.word	0x00009a10
        /*0810*/ 	.word	0x00000000
        /*0814*/ 	.word	0x00000080
        /*0818*/ 	.short	0x010a
        /*081a*/ 	.byte	0xff
	.zero		1


	//   ....[113]....
        /*081c*/ 	.word	0x00009a70
        /*0820*/ 	.word	0x00000003
        /*0824*/ 	.word	0x000000c0
        /*0828*/ 	.short	0x010a
        /*082a*/ 	.byte	0xff
	.zero		1


	//   ....[114]....
        /*082c*/ 	.word	0x00009ad0
        /*0830*/ 	.word	0x00000000
        /*0834*/ 	.word	0x00000000
        /*0838*/ 	.short	0x010a
        /*083a*/ 	.byte	0xff
	.zero		1


	//   ....[115]....
        /*083c*/ 	.word	0x00009b30
        /*0840*/ 	.word	0x00000000
        /*0844*/ 	.word	0x00000000
        /*0848*/ 	.short	0x010a
        /*084a*/ 	.byte	0xff
	.zero		1


	//   ....[116]....
        /*084c*/ 	.word	0x00009b90
        /*0850*/ 	.word	0x00000000
        /*0854*/ 	.word	0x00000000
        /*0858*/ 	.short	0x010a
        /*085a*/ 	.byte	0xff
	.zero		1


	//   ....[117]....
        /*085c*/ 	.word	0x00009bf0
        /*0860*/ 	.word	0x00000000
        /*0864*/ 	.word	0x00000000
        /*0868*/ 	.short	0x010a
        /*086a*/ 	.byte	0xff
	.zero		1


	//   ....[118]....
        /*086c*/ 	.word	0x00009c50
        /*0870*/ 	.word	0x00000000
        /*0874*/ 	.word	0x00000000
        /*0878*/ 	.short	0x010a
        /*087a*/ 	.byte	0xff
	.zero		1


	//   ....[119]....
        /*087c*/ 	.word	0x00009ca0
        /*0880*/ 	.word	0x0000000c
        /*0884*/ 	.word	0x00000080
        /*0888*/ 	.short	0x010a
        /*088a*/ 	.byte	0xff
	.zero		1


	//   ....[120]....
        /*088c*/ 	.word	0x00009d00
        /*0890*/ 	.word	0x00000000
        /*0894*/ 	.word	0x00000078
        /*0898*/ 	.short	0x010a
        /*089a*/ 	.byte	0xff
	.zero		1


	//   ....[121]....
        /*089c*/ 	.word	0x00009d60
        /*08a0*/ 	.word	0x00000000
        /*08a4*/ 	.word	0x00000050
        /*08a8*/ 	.short	0x010a
        /*08aa*/ 	.byte	0xff
	.zero		1


	//   ....[122]....
        /*08ac*/ 	.word	0x00009dc0
        /*08b0*/ 	.word	0x00000000
        /*08b4*/ 	.word	0x00000058
        /*08b8*/ 	.short	0x010a
        /*08ba*/ 	.byte	0xff
	.zero		1


	//   ....[123]....
        /*08bc*/ 	.word	0x00009e20
        /*08c0*/ 	.word	0x00000000
        /*08c4*/ 	.word	0x00000060
        /*08c8*/ 	.short	0x010a
        /*08ca*/ 	.byte	0xff
	.zero		1


	//   ....[124]....
        /*08cc*/ 	.word	0x00009e80
        /*08d0*/ 	.word	0x00000000
        /*08d4*/ 	.word	0x00000068
        /*08d8*/ 	.short	0x010a
        /*08da*/ 	.byte	0xff
	.zero		1


	//   ....[125]....
        /*08dc*/ 	.word	0x00009ee0
        /*08e0*/ 	.word	0x00000000
        /*08e4*/ 	.word	0x00000050
        /*08e8*/ 	.short	0x010a
        /*08ea*/ 	.byte	0xff
	.zero		1


	//   ....[126]....
        /*08ec*/ 	.word	0x00009f40
        /*08f0*/ 	.word	0x00000000
        /*08f4*/ 	.word	0x00000058
        /*08f8*/ 	.short	0x010a
        /*08fa*/ 	.byte	0xff
	.zero		1


	//   ....[127]....
        /*08fc*/ 	.word	0x00009fa0
        /*0900*/ 	.word	0x00000000
        /*0904*/ 	.word	0x00000060
        /*0908*/ 	.short	0x010a
        /*090a*/ 	.byte	0xff
	.zero		1


	//   ....[128]....
        /*090c*/ 	.word	0x00009ff0
        /*0910*/ 	.word	0x00000003
        /*0914*/ 	.word	0x00000080
        /*0918*/ 	.short	0x010a
        /*091a*/ 	.byte	0xff
	.zero		1


	//   ....[129]....
        /*091c*/ 	.word	0x0000a050
        /*0920*/ 	.word	0x00000002
        /*0924*/ 	.word	0x00000030
        /*0928*/ 	.short	0x010a
        /*092a*/ 	.byte	0xff
	.zero		1


	//   ....[130]....
        /*092c*/ 	.word	0x0000a0a0
        /*0930*/ 	.word	0x00000063
        /*0934*/ 	.word	0x000000a0
        /*0938*/ 	.short	0x010a
        /*093a*/ 	.byte	0xff
	.zero		1


	//   ....[131]....
        /*093c*/ 	.word	0x0000a0f0
        /*0940*/ 	.word	0x00000003
        /*0944*/ 	.word	0x00000030
        /*0948*/ 	.short	0x010a
        /*094a*/ 	.byte	0xff
	.zero		1


	//   ....[132]....
        /*094c*/ 	.word	0x0000a140
        /*0950*/ 	.word	0x0000003e
        /*0954*/ 	.word	0x00000030
        /*0958*/ 	.short	0x010a
        /*095a*/ 	.byte	0xff
	.zero		1


	//   ....[133]....
        /*095c*/ 	.word	0x0000a190
        /*0960*/ 	.word	0x0000003e
        /*0964*/ 	.word	0x00000030
        /*0968*/ 	.short	0x010a
        /*096a*/ 	.byte	0xff
	.zero		1


	//----- nvinfo : EIATTR_NUM_MBARRIERS
	.align		4
.L_47:
        /*096c*/ 	.byte	0x03, 0x38
        /*096e*/ 	.short	0x0020


	//----- nvinfo : EIATTR_EXIT_INSTR_OFFSETS
	.align		4
        /*0970*/ 	.byte	0x04, 0x1c
        /*0972*/ 	.short	(.L_49 - .L_48)


	//   ....[0]....
.L_48:
        /*0974*/ 	.word	0x00002a20


	//   ....[1]....
        /*0978*/ 	.word	0x00002f10


	//   ....[2]....
        /*097c*/ 	.word	0x00002f70


	//   ....[3]....
        /*0980*/ 	.word	0x00004040


	//   ....[4]....
        /*0984*/ 	.word	0x000051a0


	//   ....[5]....
        /*0988*/ 	.word	0x000051e0


	//   ....[6]....
        /*098c*/ 	.word	0x00009560


	//   ....[7]....
        /*0990*/ 	.word	0x000095e0


	//   ....[8]....
        /*0994*/ 	.word	0x00009610


	//   ....[9]....
        /*0998*/ 	.word	0x00009680


	//----- nvinfo : EIATTR_MAX_THREADS
	.align		4
.L_49:
        /*099c*/ 	.byte	0x04, 0x05
        /*099e*/ 	.short	(.L_51 - .L_50)
.L_50:
        /*09a0*/ 	.word	0x00000100
        /*09a4*/ 	.word	0x00000001
        /*09a8*/ 	.word	0x00000001


	//----- nvinfo : EIATTR_CRS_STACK_SIZE
	.align		4
.L_51:
        /*09ac*/ 	.byte	0x04, 0x1e
        /*09ae*/ 	.short	(.L_53 - .L_52)
.L_52:
        /*09b0*/ 	.word	0x00000000


	//----- nvinfo : EIATTR_CBANK_PARAM_SIZE
	.align		4
.L_53:
        /*09b4*/ 	.byte	0x03, 0x19
        /*09b6*/ 	.short	0x0800


	//----- nvinfo : EIATTR_PARAM_CBANK
	.align		4
        /*09b8*/ 	.byte	0x04, 0x0a
        /*09ba*/ 	.short	(.L_55 - .L_54)
	.align		4
.L_54:
        /*09bc*/ 	.word	index@(.nv.constant0._ZN7cutlass13device_kernelINS_4gemm6kernel13GemmUniversalIN4cute5tupleIJiiiiEEENS1_10collective13CollectiveMmaINS1_35MainloopSm100TmaUmmaWarpSpecializedILi3ELi2ELi4ENS5_IJNS4_1CILi1EEENSA_ILi2EEESB_EEEEENS5_IJNSA_ILi128EEESF_SF_EEENS_10bfloat16_tENS5_IJlSB_lEEESH_SI_NS4_8TiledMMAINS4_8MMA_AtomIJNS4_20SM100_MMA_F16BF16_SSISH_SH_fLi128ELi128ELNS4_4UMMA5MajorE0ELSN_0ELNSM_7ScaleInE0ELSO_0EEEEEENS4_6LayoutINS5_IJSB_SB_SB_EEENS5_IJNSA_ILi0EEEST_ST_EEEEENS5_IJNS4_10UnderscoreESW_SW_EEEEENS4_23SM90_TMA_LOAD_MULTICASTENS4_14ComposedLayoutINS4_7SwizzleILi3ELi4ELi3EEENS4_18smem_ptr_flag_bitsILi16EEENSR_INS5_IJNSA_ILi8EEENSA_ILi64EEEEEENS5_IJS16_SB_EEEEEEEvNS4_8identityENS4_13SM90_TMA_LOADES1A_vS1B_EENS_8epilogue10collective18CollectiveEpilogueINS1E_23Sm100TmaWarpSpecializedILi4ELi2ELi32ELb1ELb0EEEJSG_NS5_IJNSR_ISF_SB_EENSR_INSA_ILi32EEESB_EEEEESH_SI_SH_SI_NS1E_6fusion15FusionCallbacksIS1I_NS1N_17LinearCombinationISH_fSH_fLNS_15FloatRoundStyleE2EEESG_S1M_JEEENS4_5SM1004TMEM4LOAD26SM100_TMEM_LOAD_32dp32b32xES1C_NS10_INS11_ILi2ELi4ELi3EEES14_NSR_INS5_IJS15_S1K_EEENS5_IJS1K_SB_EEEEEEENS4_39AutoVectorizingCopyWithAssumedAlignmentILi128EEENS4_14SM90_TMA_STOREES21_S23_S23_EEEvvEEEEvNT_6ParamsE)
        /*09c0*/ 	.short	0x0380
        /*09c2*/ 	.short	0x0800


	//----- nvinfo : EIATTR_SW_WAR
	.align		4
.L_55:
        /*09c4*/ 	.byte	0x04, 0x36
        /*09c6*/ 	.short	(.L_57 - .L_56)
.L_56:
        /*09c8*/ 	.word	0x00000008
.L_57:


//--------------------- .nv.callgraph             --------------------------
	.section	.nv.callgraph,"",@"SHT_CUDA_CALLGRAPH"
	.align	4
	.sectionentsize	8
	.align		4
        /*0000*/ 	.word	0x00000000
	.align		4
        /*0004*/ 	.word	0xffffffff
	.align		4
        /*0008*/ 	.word	index@(_ZN7cutlass13device_kernelINS_4gemm6kernel13GemmUniversalIN4cute5tupleIJiiiiEEENS1_10collective13CollectiveMmaINS1_35MainloopSm100TmaUmmaWarpSpecializedILi3ELi2ELi4ENS5_IJNS4_1CILi1EEENSA_ILi2EEESB_EEEEENS5_IJNSA_ILi128EEESF_SF_EEENS_10bfloat16_tENS5_IJlSB_lEEESH_SI_NS4_8TiledMMAINS4_8MMA_AtomIJNS4_20SM100_MMA_F16BF16_SSISH_SH_fLi128ELi128ELNS4_4UMMA5MajorE0ELSN_0ELNSM_7ScaleInE0ELSO_0EEEEEENS4_6LayoutINS5_IJSB_SB_SB_EEENS5_IJNSA_ILi0EEEST_ST_EEEEENS5_IJNS4_10UnderscoreESW_SW_EEEEENS4_23SM90_TMA_LOAD_MULTICASTENS4_14ComposedLayoutINS4_7SwizzleILi3ELi4ELi3EEENS4_18smem_ptr_flag_bitsILi16EEENSR_INS5_IJNSA_ILi8EEENSA_ILi64EEEEEENS5_IJS16_SB_EEEEEEEvNS4_8identityENS4_13SM90_TMA_LOADES1A_vS1B_EENS_8epilogue10collective18CollectiveEpilogueINS1E_23Sm100TmaWarpSpecializedILi4ELi2ELi32ELb1ELb0EEEJSG_NS5_IJNSR_ISF_SB_EENSR_INSA_ILi32EEESB_EEEEESH_SI_SH_SI_NS1E_6fusion15FusionCallbacksIS1I_NS1N_17LinearCombinationISH_fSH_fLNS_15FloatRoundStyleE2EEESG_S1M_JEEENS4_5SM1004TMEM4LOAD26SM100_TMEM_LOAD_32dp32b32xES1C_NS10_INS11_ILi2ELi4ELi3EEES14_NSR_INS5_IJS15_S1K_EEENS5_IJS1K_SB_EEEEEEENS4_39AutoVectorizingCopyWithAssumedAlignmentILi128EEENS4_14SM90_TMA_STOREES21_S23_S23_EEEvvEEEEvNT_6ParamsE)
	.align		4
        /*000c*/ 	.word	index@(__assertfail)
	.align		4
        /*0010*/ 	.word	0x00000000
	.align		4
        /*0014*/ 	.word	0xfffffffe
	.align		4
        /*0018*/ 	.word	0x00000000
	.align		4
        /*001c*/ 	.word	0xfffffffd
	.align		4
        /*0020*/ 	.word	0x00000000
	.align		4
        /*0024*/ 	.word	0xfffffffc


//--------------------- .nv.constant4             --------------------------
	.section	.nv.constant4,"a",@progbits
	.align	8
	.align		8
.nv.constant4:
        /*0000*/ 	.dword	__assertfail
	.align		8
        /*0008*/ 	.dword	__unnamed_1
	.align		8
        /*0010*/ 	.dword	__unnamed_2
	.align		8
        /*0018*/ 	.dword	_ZN40_INTERNAL_f89b4ff0_4_k_cu_8de079b9_360284cuda3std3__45__cpo5beginE
	.align		8
        /*0020*/ 	.dword	_ZN40_INTERNAL_f89b4ff0_4_k_cu_8de079b9_360284cuda3std3__45__cpo3endE
	.align		8
        /*0028*/ 	.dword	_ZN40_INTERNAL_f89b4ff0_4_k_cu_8de079b9_360284cuda3std3__45__cpo6cbeginE
	.align		8
        /*0030*/ 	.dword	_ZN40_INTERNAL_f89b4ff0_4_k_cu_8de079b9_360284cuda3std3__45__cpo4cendE
	.align		8
        /*0038*/ 	.dword	_ZN40_INTERNAL_f89b4ff0_4_k_cu_8de079b9_360284cuda3std3__442_GLOBAL__N__f89b4ff0_4_k_cu_8de079b9_360286ignoreE
	.align		8
        /*0040*/ 	.dword	_ZN40_INTERNAL_f89b4ff0_4_k_cu_8de079b9_360284cuda3std3__419piecewise_constructE
	.align		8
        /*0048*/ 	.dword	_ZN40_INTERNAL_f89b4ff0_4_k_cu_8de079b9_360284cuda3std3__48in_placeE
	.align		8
        /*0050*/ 	.dword	_ZN40_INTERNAL_f89b4ff0_4_k_cu_8de079b9_360284cuda3std6ranges3__45__cpo4swapE
	.align		8
        /*0058*/ 	.dword	_ZN40_INTERNAL_f89b4ff0_4_k_cu_8de079b9_360284cuda3std6ranges3__45__cpo9iter_moveE
	.align		8
        /*0060*/ 	.dword	_ZN40_INTERNAL_f89b4ff0_4_k_cu_8de079b9_360284cute7productE
	.align		8
        /*0068*/ 	.dword	_ZN40_INTERNAL_f89b4ff0_4_k_cu_8de079b9_360284cute1_E
	.align		8
        /*0070*/ 	.dword	$str$25
	.align		8
        /*0078*/ 	.dword	$str$26
	.align		8
        /*0080*/ 	.dword	$str$27
	.align		8
        /*0088*/ 	.dword	$str$28


//--------------------- .text._ZN7cutlass13device_kernelINS_4gemm6kernel13GemmUniversalIN4cute5tupleIJiiiiEEENS1_10collective13CollectiveMmaINS1_35MainloopSm100TmaUmmaWarpSpecializedILi3ELi2ELi4ENS5_IJNS4_1CILi1EEENSA_ILi2EEESB_EEEEENS5_IJNSA_ILi128EEESF_SF_EEENS_10bfloat16_tENS5_IJlSB_lEEESH_SI_NS4_8TiledMMAINS4_8MMA_AtomIJNS4_20SM100_MMA_F16BF16_SSISH_SH_fLi128ELi128ELNS4_4UMMA5MajorE0ELSN_0ELNSM_7ScaleInE0ELSO_0EEEEEENS4_6LayoutINS5_IJSB_SB_SB_EEENS5_IJNSA_ILi0EEEST_ST_EEEEENS5_IJNS4_10UnderscoreESW_SW_EEEEENS4_23SM90_TMA_LOAD_MULTICASTENS4_14ComposedLayoutINS4_7SwizzleILi3ELi4ELi3EEENS4_18smem_ptr_flag_bitsILi16EEENSR_INS5_IJNSA_ILi8EEENSA_ILi64EEEEEENS5_IJS16_SB_EEEEEEEvNS4_8identityENS4_13SM90_TMA_LOADES1A_vS1B_EENS_8epilogue10collective18CollectiveEpilogueINS1E_23Sm100TmaWarpSpecializedILi4ELi2ELi32ELb1ELb0EEEJSG_NS5_IJNSR_ISF_SB_EENSR_INSA_ILi32EEESB_EEEEESH_SI_SH_SI_NS1E_6fusion15FusionCallbacksIS1I_NS1N_17LinearCombinationISH_fSH_fLNS_15FloatRoundStyleE2EEESG_S1M_JEEENS4_5SM1004TMEM4LOAD26SM100_TMEM_LOAD_32dp32b32xES1C_NS10_INS11_ILi2ELi4ELi3EEES14_NSR_INS5_IJS15_S1K_EEENS5_IJS1K_SB_EEEEEEENS4_39AutoVectorizingCopyWithAssumedAlignmentILi128EEENS4_14SM90_TMA_STOREES21_S23_S23_EEEvvEEEEvNT_6ParamsE --------------------------
	.section	.text._ZN7cutlass13device_kernelINS_4gemm6kernel13GemmUniversalIN4cute5tupleIJiiiiEEENS1_10collective13CollectiveMmaINS1_35MainloopSm100TmaUmmaWarpSpecializedILi3ELi2ELi4ENS5_IJNS4_1CILi1EEENSA_ILi2EEESB_EEEEENS5_IJNSA_ILi128EEESF_SF_EEENS_10bfloat16_tENS5_IJlSB_lEEESH_SI_NS4_8TiledMMAINS4_8MMA_AtomIJNS4_20SM100_MMA_F16BF16_SSISH_SH_fLi128ELi128ELNS4_4UMMA5MajorE0ELSN_0ELNSM_7ScaleInE0ELSO_0EEEEEENS4_6LayoutINS5_IJSB_SB_SB_EEENS5_IJNSA_ILi0EEEST_ST_EEEEENS5_IJNS4_10UnderscoreESW_SW_EEEEENS4_23SM90_TMA_LOAD_MULTICASTENS4_14ComposedLayoutINS4_7SwizzleILi3ELi4ELi3EEENS4_18smem_ptr_flag_bitsILi16EEENSR_INS5_IJNSA_ILi8EEENSA_ILi64EEEEEENS5_IJS16_SB_EEEEEEEvNS4_8identityENS4_13SM90_TMA_LOADES1A_vS1B_EENS_8epilogue10collective18CollectiveEpilogueINS1E_23Sm100TmaWarpSpecializedILi4ELi2ELi32ELb1ELb0EEEJSG_NS5_IJNSR_ISF_SB_EENSR_INSA_ILi32EEESB_EEEEESH_SI_SH_SI_NS1E_6fusion15FusionCallbacksIS1I_NS1N_17LinearCombinationISH_fSH_fLNS_15FloatRoundStyleE2EEESG_S1M_JEEENS4_5SM1004TMEM4LOAD26SM100_TMEM_LOAD_32dp32b32xES1C_NS10_INS11_ILi2ELi4ELi3EEES14_NSR_INS5_IJS15_S1K_EEENS5_IJS1K_SB_EEEEEEENS4_39AutoVectorizingCopyWithAssumedAlignmentILi128EEENS4_14SM90_TMA_STOREES21_S23_S23_EEEvvEEEEvNT_6ParamsE,"ax",@progbits
	.align	128
.text._ZN7cutlass13device_kernelINS_4gemm6kernel13GemmUniversalIN4cute5tupleIJiiiiEEENS1_10collective13CollectiveMmaINS1_35MainloopSm100TmaUmmaWarpSpecializedILi3ELi2ELi4ENS5_IJNS4_1CILi1EEENSA_ILi2EEESB_EEEEENS5_IJNSA_ILi128EEESF_SF_EEENS_10bfloat16_tENS5_IJlSB_lEEESH_SI_NS4_8TiledMMAINS4_8MMA_AtomIJNS4_20SM100_MMA_F16BF16_SSISH_SH_fLi128ELi128ELNS4_4UMMA5MajorE0ELSN_0ELNSM_7ScaleInE0ELSO_0EEEEEENS4_6LayoutINS5_IJSB_SB_SB_EEENS5_IJNSA_ILi0EEEST_ST_EEEEENS5_IJNS4_10UnderscoreESW_SW_EEEEENS4_23SM90_TMA_LOAD_MULTICASTENS4_14ComposedLayoutINS4_7SwizzleILi3ELi4ELi3EEENS4_18smem_ptr_flag_bitsILi16EEENSR_INS5_IJNSA_ILi8EEENSA_ILi64EEEEEENS5_IJS16_SB_EEEEEEEvNS4_8identityENS4_13SM90_TMA_LOADES1A_vS1B_EENS_8epilogue10collective18CollectiveEpilogueINS1E_23Sm100TmaWarpSpecializedILi4ELi2ELi32ELb1ELb0EEEJSG_NS5_IJNSR_ISF_SB_EENSR_INSA_ILi32EEESB_EEEEESH_SI_SH_SI_NS1E_6fusion15FusionCallbacksIS1I_NS1N_17LinearCombinationISH_fSH_fLNS_15FloatRoundStyleE2EEESG_S1M_JEEENS4_5SM1004TMEM4LOAD26SM100_TMEM_LOAD_32dp32b32xES1C_NS10_INS11_ILi2ELi4ELi3EEES14_NSR_INS5_IJS15_S1K_EEENS5_IJS1K_SB_EEEEEEENS4_39AutoVectorizingCopyWithAssumedAlignmentILi128EEENS4_14SM90_TMA_STOREES21_S23_S23_EEEvvEEEEvNT_6ParamsE:
        .type           _ZN7cutlass13device_kernelINS_4gemm6kernel13GemmUniversalIN4cute5tupleIJiiiiEEENS1_10collective13CollectiveMmaINS1_35MainloopSm100TmaUmmaWarpSpecializedILi3ELi2ELi4ENS5_IJNS4_1CILi1EEENSA_ILi2EEESB_EEEEENS5_IJNSA_ILi128EEESF_SF_EEENS_10bfloat16_tENS5_IJlSB_lEEESH_SI_NS4_8TiledMMAINS4_8MMA_AtomIJNS4_20SM100_MMA_F16BF16_SSISH_SH_fLi128ELi128ELNS4_4UMMA5MajorE0ELSN_0ELNSM_7ScaleInE0ELSO_0EEEEEENS4_6LayoutINS5_IJSB_SB_SB_EEENS5_IJNSA_ILi0EEEST_ST_EEEEENS5_IJNS4_10UnderscoreESW_SW_EEEEENS4_23SM90_TMA_LOAD_MULTICASTENS4_14ComposedLayoutINS4_7SwizzleILi3ELi4ELi3EEENS4_18smem_ptr_flag_bitsILi16EEENSR_INS5_IJNSA_ILi8EEENSA_ILi64EEEEEENS5_IJS16_SB_EEEEEEEvNS4_8identityENS4_13SM90_TMA_LOADES1A_vS1B_EENS_8epilogue10collective18CollectiveEpilogueINS1E_23Sm100TmaWarpSpecializedILi4ELi2ELi32ELb1ELb0EEEJSG_NS5_IJNSR_ISF_SB_EENSR_INSA_ILi32EEESB_EEEEESH_SI_SH_SI_NS1E_6fusion15FusionCallbacksIS1I_NS1N_17LinearCombinationISH_fSH_fLNS_15FloatRoundStyleE2EEESG_S1M_JEEENS4_5SM1004TMEM4LOAD26SM100_TMEM_LOAD_32dp32b32xES1C_NS10_INS11_ILi2ELi4ELi3EEES14_NSR_INS5_IJS15_S1K_EEENS5_IJS1K_SB_EEEEEEENS4_39AutoVectorizingCopyWithAssumedAlignmentILi128EEENS4_14SM90_TMA_STOREES21_S23_S23_EEEvvEEEEvNT_6ParamsE,@function
        .size           _ZN7cutlass13device_kernelINS_4gemm6kernel13GemmUniversalIN4cute5tupleIJiiiiEEENS1_10collective13CollectiveMmaINS1_35MainloopSm100TmaUmmaWarpSpecializedILi3ELi2ELi4ENS5_IJNS4_1CILi1EEENSA_ILi2EEESB_EEEEENS5_IJNSA_ILi128EEESF_SF_EEENS_10bfloat16_tENS5_IJlSB_lEEESH_SI_NS4_8TiledMMAINS4_8MMA_AtomIJNS4_20SM100_MMA_F16BF16_SSISH_SH_fLi128ELi128ELNS4_4UMMA5MajorE0ELSN_0ELNSM_7ScaleInE0ELSO_0EEEEEENS4_6LayoutINS5_IJSB_SB_SB_EEENS5_IJNSA_ILi0EEEST_ST_EEEEENS5_IJNS4_10UnderscoreESW_SW_EEEEENS4_23SM90_TMA_LOAD_MULTICASTENS4_14ComposedLayoutINS4_7SwizzleILi3ELi4ELi3EEENS4_18smem_ptr_flag_bitsILi16EEENSR_INS5_IJNSA_ILi8EEENSA_ILi64EEEEEENS5_IJS16_SB_EEEEEEEvNS4_8identityENS4_13SM90_TMA_LOADES1A_vS1B_EENS_8epilogue10collective18CollectiveEpilogueINS1E_23Sm100TmaWarpSpecializedILi4ELi2ELi32ELb1ELb0EEEJSG_NS5_IJNSR_ISF_SB_EENSR_INSA_ILi32EEESB_EEEEESH_SI_SH_SI_NS1E_6fusion15FusionCallbacksIS1I_NS1N_17LinearCombinationISH_fSH_fLNS_15FloatRoundStyleE2EEESG_S1M_JEEENS4_5SM1004TMEM4LOAD26SM100_TMEM_LOAD_32dp32b32xES1C_NS10_INS11_ILi2ELi4ELi3EEES14_NSR_INS5_IJS15_S1K_EEENS5_IJS1K_SB_EEEEEEENS4_39AutoVectorizingCopyWithAssumedAlignmentILi128EEENS4_14SM90_TMA_STOREES21_S23_S23_EEEvvEEEEvNT_6ParamsE,(.L_x_180 - _ZN7cutlass13device_kernelINS_4gemm6kernel13GemmUniversalIN4cute5tupleIJiiiiEEENS1_10collective13CollectiveMmaINS1_35MainloopSm100TmaUmmaWarpSpecializedILi3ELi2ELi4ENS5_IJNS4_1CILi1EEENSA_ILi2EEESB_EEEEENS5_IJNSA_ILi128EEESF_SF_EEENS_10bfloat16_tENS5_IJlSB_lEEESH_SI_NS4_8TiledMMAINS4_8MMA_AtomIJNS4_20SM100_MMA_F16BF16_SSISH_SH_fLi128ELi128ELNS4_4UMMA5MajorE0ELSN_0ELNSM_7ScaleInE0ELSO_0EEEEEENS4_6LayoutINS5_IJSB_SB_SB_EEENS5_IJNSA_ILi0EEEST_ST_EEEEENS5_IJNS4_10UnderscoreESW_SW_EEEEENS4_23SM90_TMA_LOAD_MULTICASTENS4_14ComposedLayoutINS4_7SwizzleILi3ELi4ELi3EEENS4_18smem_ptr_flag_bitsILi16EEENSR_INS5_IJNSA_ILi8EEENSA_ILi64EEEEEENS5_IJS16_SB_EEEEEEEvNS4_8identityENS4_13SM90_TMA_LOADES1A_vS1B_EENS_8epilogue10collective18CollectiveEpilogueINS1E_23Sm100TmaWarpSpecializedILi4ELi2ELi32ELb1ELb0EEEJSG_NS5_IJNSR_ISF_SB_EENSR_INSA_ILi32EEESB_EEEEESH_SI_SH_SI_NS1E_6fusion15FusionCallbacksIS1I_NS1N_17LinearCombinationISH_fSH_fLNS_15FloatRoundStyleE2EEESG_S1M_JEEENS4_5SM1004TMEM4LOAD26SM100_TMEM_LOAD_32dp32b32xES1C_NS10_INS11_ILi2ELi4ELi3EEES14_NSR_INS5_IJS15_S1K_EEENS5_IJS1K_SB_EEEEEEENS4_39AutoVectorizingCopyWithAssumedAlignmentILi128EEENS4_14SM90_TMA_STOREES21_S23_S23_EEEvvEEEEvNT_6ParamsE)
        .other          _ZN7cutlass13device_kernelINS_4gemm6kernel13GemmUniversalIN4cute5tupleIJiiiiEEENS1_10collective13CollectiveMmaINS1_35MainloopSm100TmaUmmaWarpSpecializedILi3ELi2ELi4ENS5_IJNS4_1CILi1EEENSA_ILi2EEESB_EEEEENS5_IJNSA_ILi128EEESF_SF_EEENS_10bfloat16_tENS5_IJlSB_lEEESH_SI_NS4_8TiledMMAINS4_8MMA_AtomIJNS4_20SM100_MMA_F16BF16_SSISH_SH_fLi128ELi128ELNS4_4UMMA5MajorE0ELSN_0ELNSM_7ScaleInE0ELSO_0EEEEEENS4_6LayoutINS5_IJSB_SB_SB_EEENS5_IJNSA_ILi0EEEST_ST_EEEEENS5_IJNS4_10UnderscoreESW_SW_EEEEENS4_23SM90_TMA_LOAD_MULTICASTENS4_14ComposedLayoutINS4_7SwizzleILi3ELi4ELi3EEENS4_18smem_ptr_flag_bitsILi16EEENSR_INS5_IJNSA_ILi8EEENSA_ILi64EEEEEENS5_IJS16_SB_EEEEEEEvNS4_8identityENS4_13SM90_TMA_LOADES1A_vS1B_EENS_8epilogue10collective18CollectiveEpilogueINS1E_23Sm100TmaWarpSpecializedILi4ELi2ELi32ELb1ELb0EEEJSG_NS5_IJNSR_ISF_SB_EENSR_INSA_ILi32EEESB_EEEEESH_SI_SH_SI_NS1E_6fusion15FusionCallbacksIS1I_NS1N_17LinearCombinationISH_fSH_fLNS_15FloatRoundStyleE2EEESG_S1M_JEEENS4_5SM1004TMEM4LOAD26SM100_TMEM_LOAD_32dp32b32xES1C_NS10_INS11_ILi2ELi4ELi3EEES14_NSR_INS5_IJS15_S1K_EEENS5_IJS1K_SB_EEEEEEENS4_39AutoVectorizingCopyWithAssumedAlignmentILi128EEENS4_14SM90_TMA_STOREES21_S23_S23_EEEvvEEEEvNT_6ParamsE,@"STO_CUDA_ENTRY STV_DEFAULT"
_ZN7cutlass13device_kernelINS_4gemm6kernel13GemmUniversalIN4cute5tupleIJiiiiEEENS1_10collective13CollectiveMmaINS1_35MainloopSm100TmaUmmaWarpSpecializedILi3ELi2ELi4ENS5_IJNS4_1CILi1EEENSA_ILi2EEESB_EEEEENS5_IJNSA_ILi128EEESF_SF_EEENS_10bfloat16_tENS5_IJlSB_lEEESH_SI_NS4_8TiledMMAINS4_8MMA_AtomIJNS4_20SM100_MMA_F16BF16_SSISH_SH_fLi128ELi128ELNS4_4UMMA5MajorE0ELSN_0ELNSM_7ScaleInE0ELSO_0EEEEEENS4_6LayoutINS5_IJSB_SB_SB_EEENS5_IJNSA_ILi0EEEST_ST_EEEEENS5_IJNS4_10UnderscoreESW_SW_EEEEENS4_23SM90_TMA_LOAD_MULTICASTENS4_14ComposedLayoutINS4_7SwizzleILi3ELi4ELi3EEENS4_18smem_ptr_flag_bitsILi16EEENSR_INS5_IJNSA_ILi8EEENSA_ILi64EEEEEENS5_IJS16_SB_EEEEEEEvNS4_8identityENS4_13SM90_TMA_LOADES1A_vS1B_EENS_8epilogue10collective18CollectiveEpilogueINS1E_23Sm100TmaWarpSpecializedILi4ELi2ELi32ELb1ELb0EEEJSG_NS5_IJNSR_ISF_SB_EENSR_INSA_ILi32EEESB_EEEEESH_SI_SH_SI_NS1E_6fusion15FusionCallbacksIS1I_NS1N_17LinearCombinationISH_fSH_fLNS_15FloatRoundStyleE2EEESG_S1M_JEEENS4_5SM1004TMEM4LOAD26SM100_TMEM_LOAD_32dp32b32xES1C_NS10_INS11_ILi2ELi4ELi3EEES14_NSR_INS5_IJS15_S1K_EEENS5_IJS1K_SB_EEEEEEENS4_39AutoVectorizingCopyWithAssumedAlignmentILi128EEENS4_14SM90_TMA_STOREES21_S23_S23_EEEvvEEEEvNT_6ParamsE:
[----:B------:R-:W1:Y:S01]  /*0000*/  LDC R1, c[0x0][0x37c] ;  /* 0x0000df00ff017b82 */ /* 0x000e620000000800 */
[----:B------:R-:W2:Y:S01]  /*0010*/  S2R R94, SR_TID.X ;  /* 0x00000000005e7919 */ /* 0x000ea20000002100 */
[----:B------:R-:W3:Y:S01]  /*0020*/  LDCU.64 UR8, c[0x0][0x890] ;  /* 0x00011200ff0877ac */ /* 0x000ee20008000a00 */
[----:B------:R-:W-:Y:S02]  /*0030*/  PRMT R80, RZ, 0x7610, R80 ;  /* 0x00007610ff507816 */ /* 0x000fe40000000050 */
[----:B------:R-:W-:Y:S01]  /*0040*/  ELECT P3, URZ, PT ;  /* 0x0000000000ff782f */ /* 0x000fe20003860000 */
[----:B---3--:R-:W-:-:S04]  /*0050*/  UISETP.NE.U32.AND UP0, UPT, UR8, URZ, UPT ;  /* 0x000000ff0800728c */ /* 0x008fc8000bf05070 */
[----:B------:R-:W-:Y:S01]  /*0060*/  UISETP.NE.AND.EX UP0, UPT, UR9, URZ, UPT, UP0 ;  /* 0x000000ff0900728c */ /* 0x000fe2000bf05300 */
[----:B--2---:R-:W-:-:S05]  /*0070*/  SHF.R.U32.HI R81, RZ, 0x5, R94 ;  /* 0x00000005ff517819 */ /* 0x004fca000001165e */
[----:B------:R-:W2:Y:S02]  /*0080*/  SHFL.IDX PT, R0, R81, RZ, 0x1f ;  /* 0x00001fff51007589 */ /* 0x000ea400000e0000 */
[----:B--2---:R-:W-:Y:S01]  /*0090*/  R2UR UR17, R0 ;  /* 0x00000000001172ca */ /* 0x004fe200000e0000 */
[----:B-1----:R-:W-:-:S14]  /*00a0*/  BRA.U UP0, `(.L_x_0) ;  /* 0x0000000100307547 */ /* 0x002fdc000b800000 */
[----:B------:R-:W1:Y:S02]  /*00b0*/  LDCU.64 UR4, c[0x0][0x888] ;  /* 0x00011100ff0477ac */ /* 0x000e640008000a00 */
[----:B-1----:R-:W-:-:S04]  /*00c0*/  UISETP.NE.U32.AND UP0, UPT, UR4, URZ, UPT ;  /* 0x000000ff0400728c */ /* 0x002fc8000bf05070 */
[----:B------:R-:W-:-:S09]  /*00d0*/  UISETP.NE.AND.EX UP0, UPT, UR5, URZ, UPT, UP0 ;  /* 0x000000ff0500728c */ /* 0x000fd2000bf05300 */
[----:B------:R-:W-:Y:S05]  /*00e0*/  BRA.U !UP0, `(.L_x_1) ;  /* 0x0000000108147547 */ /* 0x000fea000b800000 */
[----:B------:R-:W1:Y:S01]  /*00f0*/  LDC.64 R2, c[0x0][0x888] ;  /* 0x00022200ff027b82 */ /* 0x000e620000000a00 */
[----:B------:R-:W1:Y:S02]  /*0100*/  LDCU.64 UR4, c[0x0][0x358] ;  /* 0x00006b00ff0477ac */ /* 0x000e640008000a00 */
[----:B-1----:R1:W5:Y:S01]  /*0110*/  LDG.E R41, desc[UR4][R2.64] ;  /* 0x0000000402297981 */ /* 0x002362000c1e1900 */
[----:B------:R-:W-:Y:S01]  /*0120*/  HFMA2 R80, -RZ, RZ, 0, 5.9604644775390625e-08 ;  /* 0x00000001ff507431 */ /* 0x000fe200000001ff */
[----:B------:R-:W-:Y:S05]  /*0130*/  BRA `(.L_x_0) ;  /* 0x00000000000c7947 */ /* 0x000fea0003800000 */
.L_x_1:
[----:B------:R-:W1:Y:S01]  /*0140*/  LDCU UR4, c[0x0][0x880] ;  /* 0x00011000ff0477ac */ /* 0x000e620008000800 */
[----:B------:R-:W-:Y:S01]  /*0150*/  HFMA2 R80, -RZ, RZ, 0, 5.9604644775390625e-08 ;  /* 0x00000001ff507431 */ /* 0x000fe200000001ff */
[----:B-1----:R-:W-:-:S07]  /*0160*/  MOV R41, UR4 ;  /* 0x0000000400297c02 */ /* 0x002fce0008000f00 */
.L_x_0:
[----:B------:R-:W2:Y:S02]  /*0170*/  LDCU.64 UR4, c[0x0][0x8b0] ;  /* 0x00011600ff0477ac */ /* 0x000ea40008000a00 */
[----:B--2---:R-:W-:-:S04]  /*0180*/  UISETP.NE.U32.AND UP0, UPT, UR4, URZ, UPT ;  /* 0x000000ff0400728c */ /* 0x004fc8000bf05070 */
[----:B------:R-:W-:-:S09]  /*0190*/  UISETP.NE.AND.EX UP0, UPT, UR5, URZ, UPT, UP0 ;  /* 0x000000ff0500728c */ /* 0x000fd2000bf05300 */
[----:B------:R-:W-:Y:S05]  /*01a0*/  BRA.U UP0, `(.L_x_2) ;  /* 0x0000000100287547 */ /* 0x000fea000b800000 */
[----:B------:R-:W2:Y:S02]  /*01b0*/  LDCU.64 UR4, c[0x0][0x8a8] ;  /* 0x00011500ff0477ac */ /* 0x000ea40008000a00 */
[----:B--2---:R-:W-:-:S04]  /*01c0*/  UISETP.NE.U32.AND UP0, UPT, UR4, URZ, UPT ;  /* 0x000000ff0400728c */ /* 0x004fc8000bf05070 */
[----:B------:R-:W-:-:S09]  /*01d0*/  UISETP.NE.AND.EX UP0, UPT, UR5, URZ, UPT, UP0 ;  /* 0x000000ff0500728c */ /* 0x000fd2000bf05300 */
[----:B------:R-:W-:Y:S05]  /*01e0*/  BRA.U !UP0, `(.L_x_3) ;  /* 0x0000000108107547 */ /* 0x000fea000b800000 */
[----:B------:R-:W2:Y:S01]  /*01f0*/  LDC.64 R38, c[0x0][0x8a8] ;  /* 0x00022a00ff267b82 */ /* 0x000ea20000000a00 */
[----:B------:R-:W2:Y:S02]  /*0200*/  LDCU.64 UR4, c[0x0][0x358] ;  /* 0x00006b00ff0477ac */ /* 0x000ea40008000a00 */
[----:B--2---:R2:W5:Y:S01]  /*0210*/  LDG.E R38, desc[UR4][R38.64] ;  /* 0x0000000426267981 */ /* 0x004562000c1e1900 */
[----:B------:R-:W-:Y:S05]  /*0220*/  BRA `(.L_x_2) ;  /* 0x0000000000087947 */ /* 0x000fea0003800000 */
.L_x_3:
[----:B------:R-:W2:Y:S02]  /*0230*/  LDCU UR4, c[0x0][0x8a0] ;  /* 0x00011400ff0477ac */ /* 0x000ea40008000800 */
[----:B--2---:R-:W-:Y:S02]  /*0240*/  MOV R38, UR4 ;  /* 0x0000000400267c02 */ /* 0x004fe40008000f00 */
.L_x_2:
[----:B------:R-:W-:Y:S01]  /*0250*/  IMAD.U32 R0, RZ, RZ, UR17 ;  /* 0x00000011ff007e24 */ /* 0x000fe2000f8e00ff */
[----:B------:R-:W-:Y:S04]  /*0260*/  BSSY.RECONVERGENT B0, `(.L_x_4) ;  /* 0x000000c000007945 */ /* 0x000fe80003800200 */
[C---:B------:R-:W-:Y:S02]  /*0270*/  ISETP.NE.OR P1, PT, R0.reuse, 0x1, !P3 ;  /* 0x000000010000780c */ /* 0x040fe40005f25670 */
[----:B------:R-:W-:-:S11]  /*0280*/  ISETP.NE.OR P0, PT, R0, 0x3, !P3 ;  /* 0x000000030000780c */ /* 0x000fd60005f05670 */
[----:B------:R-:W-:Y:S05]  /*0290*/  @P1 BRA `(.L_x_5) ;  /* 0x0000000000201947 */ /* 0x000fea0003800000 */
[----:B------:R-:W3:Y:S02]  /*02a0*/  LDCU.64 UR4, c[0x0][0x348] ;  /* 0x00006900ff0477ac */ /* 0x000ee40008000a00 */
[----:B---3--:R-:W-:Y:S02]  /*02b0*/  UIADD3 UR6, UP1, UPT, UR4, 0x80, URZ ;  /* 0x0000008004067890 */ /* 0x008fe4000ff3e0ff */
[----:B------:R-:W-:Y:S02]  /*02c0*/  UIADD3 UR4, UP0, UPT, UR4, 0x180, URZ ;  /* 0x0000018004047890 */ /* 0x000fe4000ff1e0ff */
[----:B------:R-:W-:Y:S02]  /*02d0*/  UIADD3.X UR7, UPT, UPT, URZ, UR5, URZ, UP1, !UPT ;  /* 0x00000005ff077290 */ /* 0x000fe40008ffe4ff */
[----:B------:R-:W-:-:S07]  /*02e0*/  UIADD3.X UR5, UPT, UPT, URZ, UR5, URZ, UP0, !UPT ;  /* 0x00000005ff057290 */ /* 0x000fce00087fe4ff */
[----:B------:R3:W-:Y:S02]  /*02f0*/  UTMACCTL.PF [UR6] ;  /* 0x00000000060079b9 */ /* 0x0007e40008040000 */
[----:B------:R3:W-:Y:S02]  /*0300*/  UTMACCTL.PF [UR4] ;  /* 0x00000000040079b9 */ /* 0x0007e40008040000 */
[----:B---3--:R-:W-:Y:S01]  /*0310*/  NOP ;  /* 0x0000000000007918 */ /* 0x008fe20000000000 */
.L_x_5:
[----:B------:R-:W-:Y:S05]  /*0320*/  BSYNC.RECONVERGENT B0 ;  /* 0x0000000000007941 */ /* 0x000fea0003800200 */
.L_x_4:
[----:B------:R-:W-:Y:S04]  /*0330*/  BSSY.RECONVERGENT B0, `(.L_x_6) ;  /* 0x000000a000007945 */ /* 0x000fe80003800200 */
        /* <DEDUP_REMOVED lines=9> */
.L_x_7:
[----:B------:R-:W-:Y:S05]  /*03d0*/  BSYNC.RECONVERGENT B0 ;  /* 0x0000000000007941 */ /* 0x000fea0003800200 */
.L_x_6:
[----:B------:R-:W3:Y:S01]  /*03e0*/  LDCU.64 UR4, c[0x0][0x888] ;  /* 0x00011100ff0477ac */ /* 0x000ee20008000a00 */
[----:B------:R-:W-:Y:S02]  /*03f0*/  UISETP.EQ.U32.AND UP1, UPT, UR8, URZ, UPT ;  /* 0x000000ff0800728c */ /* 0x000fe4000bf22070 */
[----:B------:R-:W-:Y:S02]  /*0400*/  UPLOP3.LUT UP3, UPT, UPT, UPT, UPT, 0x80, 0x8 ;  /* 0x000000000008789c */ /* 0x000fe40003f6f070 */
[----:B---3--:R-:W-:-:S04]  /*0410*/  UISETP.NE.U32.AND UP0, UPT, UR4, URZ, UPT ;  /* 0x000000ff0400728c */ /* 0x008fc8000bf05070 */
[----:B------:R-:W-:-:S04]  /*0420*/  UISETP.NE.AND.EX UP0, UPT, UR5, URZ, UPT, UP0 ;  /* 0x000000ff0500728c */ /* 0x000fc8000bf05300 */
[----:B------:R-:W-:-:S04]  /*0430*/  UISETP.EQ.OR.EX UP2, UPT, UR9, URZ, !UP0, UP1 ;  /* 0x000000ff0900728c */ /* 0x000fc8000c742710 */
[----:B------:R-:W-:-:S06]  /*0440*/  UP2UR UR4, UPR, URZ, 0x4 ;  /* 0x00000004ff047883 */ /* 0x000fcc0008000000 */
[----:B------:R-:W-:Y:S01]  /*0450*/  MOV R83, UR4 ;  /* 0x0000000400537c02 */ /* 0x000fe20008000f00 */
[----:B------:R-:W-:Y:S06]  /*0460*/  BRA.U !UP2, `(.L_x_8) ;  /* 0x000000010a207547 */ /* 0x000fec000b800000 */
[----:B------:R-:W-:Y:S01]  /*0470*/  UISETP.NE.U32.AND UP1, UPT, UR8, URZ, UPT ;  /* 0x000000ff0800728c */ /* 0x000fe2000bf25070 */
[----:B-----5:R-:W-:Y:S01]  /*0480*/  FSETP.NEU.AND P0, PT, R41, RZ, PT ;  /* 0x000000ff2900720b */ /* 0x020fe20003f0d000 */
[----:B------:R-:W-:Y:S02]  /*0490*/  USEL UR4, URZ, 0xffffffff, UP0 ;  /* 0xffffffffff047887 */ /* 0x000fe40008000000 */
[----:B------:R-:W-:-:S10]  /*04a0*/  UISETP.NE.AND.EX UP1, UPT, UR9, URZ, UPT, UP1 ;  /* 0x000000ff0900728c */ /* 0x000fd4000bf25310 */
[----:B------:R-:W-:Y:S01]  /*04b0*/  VOTEU.ANY UP0, P0 ;  /* 0x0000000000ff7886 */ /* 0x000fe20000000100 */
[----:B------:R-:W-:-:S04]  /*04c0*/  @!UP1 USEL UR4, URZ, 0xffffffff, UP0 ;  /* 0xffffffffff049887 */ /* 0x000fc80008000000 */
[----:B------:R-:W-:-:S04]  /*04d0*/  ULOP3.LUT UR4, UR4, 0x1, URZ, 0xc0, !UPT ;  /* 0x0000000104047892 */ /* 0x000fc8000f8ec0ff */
[----:B------:R-:W-:-:S11]  /*04e0*/  UISETP.NE.U32.AND UP3, UPT, UR4, 0x1, UPT ;  /* 0x000000010400788c */ /* 0x000fd6000bf65070 */
.L_x_8:
[----:B-1----:R-:W1:Y:S01]  /*04f0*/  SHFL.IDX PT, R2, R81, RZ, 0x1f ;  /* 0x00001fff51027589 */ /* 0x002e6200000e0000 */
[----:B------:R-:W-:-:S04]  /*0500*/  UISETP.NE.AND UP0, UPT, UR17, 0x2, UPT ;  /* 0x000000021100788c */ /* 0x000fc8000bf05270 */
[----:B------:R-:W-:Y:S01]  /*0510*/  USEL UR43, URZ, 0x1, UP0 ;  /* 0x00000001ff2b7887 */ /* 0x000fe20008000000 */
[----:B-1----:R-:W-:-:S13]  /*0520*/  ISETP.NE.AND P0, PT, R2, RZ, PT ;  /* 0x000000ff0200720c */ /* 0x002fda0003f05270 */
[----:B------:R-:W-:Y:S05]  /*0530*/  @P0 BRA `(.L_x_9) ;  /* 0x0000000000500947 */ /* 0x000fea0003800000 */
[----:B------:R-:W1:Y:S01]  /*0540*/  S2UR UR4, SR_CgaCtaId ;  /* 0x00000000000479c3 */ /* 0x000e620000008800 */
[----:B------:R-:W-:Y:S01]  /*0550*/  UMOV UR5, 0x400 ;  /* 0x0000040000057882 */ /* 0x000fe20000000000 */
[----:B------:R-:W-:Y:S01]  /*0560*/  UMOV UR8, 0x1 ;  /* 0x0000000100087882 */ /* 0x000fe20000000000 */
[----:B------:R-:W-:Y:S01]  /*0570*/  UMOV UR6, 0x2 ;  /* 0x0000000200067882 */ /* 0x000fe20000000000 */
[----:B------:R-:W-:-:S04]  /*0580*/  UIADD3 UR8, UPT, UPT, -UR8, 0x100000, URZ ;  /* 0x0010000008087890 */ /* 0x000fc8000fffe1ff */
[----:B------:R-:W-:Y:S02]  /*0590*/  USHF.L.U32 UR9, UR8, 0xb, URZ ;  /* 0x0000000b08097899 */ /* 0x000fe400080006ff */
[----:B------:R-:W-:Y:S02]  /*05a0*/  USHF.L.U32 UR8, UR8, 0x1, URZ ;  /* 0x0000000108087899 */ /* 0x000fe400080006ff */
[----:B------:R-:W-:-:S04]  /*05b0*/  UIADD3 UR6, UPT, UPT, -UR6, 0x100000, URZ ;  /* 0x0010000006067890 */ /* 0x000fc8000fffe1ff */
[----:B------:R-:W-:Y:S02]  /*05c0*/  USHF.L.U32 UR7, UR6, 0xb, URZ ;  /* 0x0000000b06077899 */ /* 0x000fe400080006ff */
[----:B------:R-:W-:Y:S01]  /*05d0*/  USHF.L.U32 UR6, UR6, 0x1, URZ ;  /* 0x0000000106067899 */ /* 0x000fe200080006ff */
[----:B------:R-:W-:Y:S01]  /*05e0*/  ELECT P0, URZ, PT ;  /* 0x0000000000ff782f */ /* 0x000fe20003800000 */
[----:B-1----:R-:W-:Y:S01]  /*05f0*/  ULEA UR4, UR4, UR5, 0x18 ;  /* 0x0000000504047291 */ /* 0x002fe2000f8ec0ff */
[----:B------:R-:W1:Y:S11]  /*0600*/  FENCE.VIEW.ASYNC.S ;  /* 0x00000000000073c6 */ /* 0x000e760000000000 */
[----:B-1----:R1:W3:Y:S01]  /*0610*/  SYNCS.EXCH.64 URZ, [UR4], UR8 ;  /* 0x0000000804ff75b2 */ /* 0x0022e20008000100 */
[----:B------:R1:W4:Y:S01]  /*0620*/  SYNCS.EXCH.64 URZ, [UR4+0x18], UR6 ;  /* 0x0000180604ff75b2 */ /* 0x0003220008000100 */
[----:B------:R1:W1:Y:S01]  /*0630*/  SYNCS.EXCH.64 URZ, [UR4+0x8], UR8 ;  /* 0x0000080804ff75b2 */ /* 0x0002620008000100 */
[----:B------:R1:W1:Y:S01]  /*0640*/  SYNCS.EXCH.64 URZ, [UR4+0x20], UR6 ;  /* 0x0000200604ff75b2 */ /* 0x0002620008000100 */
[----:B------:R1:W1:Y:S01]  /*0650*/  SYNCS.EXCH.64 URZ, [UR4+0x10], UR8 ;  /* 0x0000100804ff75b2 */ /* 0x0002620008000100 */
[----:B------:R1:W1:Y:S01]  /*0660*/  SYNCS.EXCH.64 URZ, [UR4+0x28], UR6 ;  /* 0x0000280604ff75b2 */ /* 0x0002620008000100 */
[----:B------:R-:W-:Y:S01]  /*0670*/  NOP ;  /* 0x0000000000007918 */ /* 0x000fe20000000000 */
.L_x_9:
[----:B------:R-:W2:Y:S01]  /*0680*/  SHFL.IDX PT, R2, R81, RZ, 0x1f ;  /* 0x00001fff51027589 */ /* 0x000ea200000e0000 */
[----:B------:R-:W-:Y:S01]  /*0690*/  NOP ;  /* 0x0000000000007918 */ /* 0x000fe20000000000 */
[----:B--2---:R-:W-:-:S13]  /*06a0*/  ISETP.NE.AND P0, PT, R2, 0x1, PT ;  /* 0x000000010200780c */ /* 0x004fda0003f05270 */
[----:B------:R-:W-:Y:S05]  /*06b0*/  @P0 BRA `(.L_x_10) ;  /* 0x0000000000580947 */ /* 0x000fea0003800000 */
[----:B-1----:R-:W1:Y:S01]  /*06c0*/  S2UR UR4, SR_CgaCtaId ;  /* 0x00000000000479c3 */ /* 0x002e620000008800 */
        /* <DEDUP_REMOVED lines=12> */
[----:B-1----:R2:W1:Y:S01]  /*0790*/  SYNCS.EXCH.64 URZ, [UR4+0x30], UR8 ;  /* 0x0000300804ff75b2 */ /* 0x0024620008000100 */
[----:B------:R2:W1:Y:S01]  /*07a0*/  SYNCS.EXCH.64 URZ, [UR4+0x50], UR6 ;  /* 0x0000500604ff75b2 */ /* 0x0004620008000100 */
[----:B------:R2:W1:Y:S01]  /*07b0*/  SYNCS.EXCH.64 URZ, [UR4+0x38], UR8 ;  /* 0x0000380804ff75b2 */ /* 0x0004620008000100 */
[----:B------:R2:W1:Y:S01]  /*07c0*/  SYNCS.EXCH.64 URZ, [UR4+0x58], UR6 ;  /* 0x0000580604ff75b2 */ /* 0x0004620008000100 */
[----:B------:R2:W1:Y:S01]  /*07d0*/  SYNCS.EXCH.64 URZ, [UR4+0x40], UR8 ;  /* 0x0000400804ff75b2 */ /* 0x0004620008000100 */
[----:B------:R2:W1:Y:S01]  /*07e0*/  SYNCS.EXCH.64 URZ, [UR4+0x60], UR6 ;  /* 0x0000600604ff75b2 */ /* 0x0004620008000100 */
[----:B------:R2:W1:Y:S01]  /*07f0*/  SYNCS.EXCH.64 URZ, [UR4+0x48], UR8 ;  /* 0x0000480804ff75b2 */ /* 0x0004620008000100 */
[----:B------:R2:W1:Y:S02]  /*0800*/  SYNCS.EXCH.64 URZ, [UR4+0x68], UR6 ;  /* 0x0000680604ff75b2 */ /* 0x0004640008000100 */
[----:B--2---:R-:W-:Y:S01]  /*0810*/  NOP ;  /* 0x0000000000007918 */ /* 0x004fe20000000000 */
.L_x_10:
[----:B------:R-:W2:Y:S01]  /*0820*/  SHFL.IDX PT, R2, R81, RZ, 0x1f ;  /* 0x00001fff51027589 */ /* 0x000ea200000e0000 */
[----:B------:R-:W-:Y:S01]  /*0830*/  NOP ;  /* 0x0000000000007918 */ /* 0x000fe20000000000 */
[----:B--2---:R-:W-:-:S13]  /*0840*/  ISETP.NE.AND P0, PT, R2, 0x3, PT ;  /* 0x000000030200780c */ /* 0x004fda0003f05270 */
[----:B------:R-:W-:Y:S05]  /*0850*/  @P0 BRA `(.L_x_11) ;  /* 0x0000000000300947 */ /* 0x000fea0003800000 */
[----:B-1----:R-:W1:Y:S01]  /*0860*/  S2UR UR6, SR_CgaCtaId ;  /* 0x00000000000679c3 */ /* 0x002e620000008800 */
[----:B------:R-:W-:Y:S01]  /*0870*/  UMOV UR4, 0x400 ;  /* 0x0000040000047882 */ /* 0x000fe20000000000 */
[----:B------:R-:W-:Y:S01]  /*0880*/  UMOV UR5, 0x20 ;  /* 0x0000002000057882 */ /* 0x000fe20000000000 */
[----:B------:R-:W-:Y:S01]  /*0890*/  ELECT P0, URZ, PT ;  /* 0x0000000000ff782f */ /* 0x000fe20003800000 */
[----:B-1----:R-:W-:Y:S02]  /*08a0*/  ULEA UR6, UR6, UR4, 0x18 ;  /* 0x0000000406067291 */ /* 0x002fe4000f8ec0ff */
[----:B------:R-:W-:-:S04]  /*08b0*/  UIADD3 UR4, UPT, UPT, -UR5, 0x100000, URZ ;  /* 0x0010000005047890 */ /* 0x000fc8000fffe1ff */
[----:B------:R-:W-:Y:S02]  /*08c0*/  USHF.L.U32 UR5, UR4, 0xb, URZ ;  /* 0x0000000b04057899 */ /* 0x000fe400080006ff */
[----:B------:R-:W-:Y:S01]  /*08d0*/  USHF.L.U32 UR4, UR4, 0x1, URZ ;  /* 0x0000000104047899 */ /* 0x000fe200080006ff */
[----:B------:R-:W1:Y:S11]  /*08e0*/  FENCE.VIEW.ASYNC.S ;  /* 0x00000000000073c6 */ /* 0x000e760000000000 */
[----:B-1----:R2:W1:Y:S01]  /*08f0*/  SYNCS.EXCH.64 URZ, [UR6+0x70], UR4 ;  /* 0x0000700406ff75b2 */ /* 0x0024620008000100 */
[----:B------:R2:W1:Y:S02]  /*0900*/  SYNCS.EXCH.64 URZ, [UR6+0x78], UR4 ;  /* 0x0000780406ff75b2 */ /* 0x0004640008000100 */
[----:B--2---:R-:W-:Y:S01]  /*0910*/  NOP ;  /* 0x0000000000007918 */ /* 0x004fe20000000000 */
.L_x_11:
[----:B------:R-:W2:Y:S01]  /*0920*/  SHFL.IDX PT, R2, R81, RZ, 0x1f ;  /* 0x00001fff51027589 */ /* 0x000ea200000e0000 */
[----:B------:R-:W-:Y:S01]  /*0930*/  NOP ;  /* 0x0000000000007918 */ /* 0x000fe20000000000 */
[----:B--2---:R-:W-:-:S13]  /*0940*/  ISETP.NE.AND P0, PT, R2, 0x4, PT ;  /* 0x000000040200780c */ /* 0x004fda0003f05270 */
[----:B------:R-:W-:Y:S05]  /*0950*/  @P0 BRA `(.L_x_12) ;  /* 0x00000000004c0947 */ /* 0x000fea0003800000 */
[----:B-1----:R-:W1:Y:S01]  /*0960*/  S2UR UR6, SR_CgaCtaId ;  /* 0x00000000000679c3 */ /* 0x002e620000008800 */
[----:B------:R-:W-:Y:S01]  /*0970*/  UMOV UR4, 0x1e0 ;  /* 0x000001e000047882 */ /* 0x000fe20000000000 */
[----:B------:R-:W-:Y:S01]  /*0980*/  UMOV UR5, 0x400 ;  /* 0x0000040000057882 */ /* 0x000fe20000000000 */
[----:B------:R-:W-:Y:S01]  /*0990*/  USEL UR4, UR4, 0x1a0, UP3 ;  /* 0x000001a004047887 */ /* 0x000fe20009800000 */
[----:B------:R-:W-:Y:S01]  /*09a0*/  UMOV UR8, 0x1 ;  /* 0x0000000100087882 */ /* 0x000fe20000000000 */
[----:B------:R-:W-:Y:S01]  /*09b0*/  ELECT P0, URZ, PT ;  /* 0x0000000000ff782f */ /* 0x000fe20003800000 */
[----:B------:R-:W-:-:S04]  /*09c0*/  UIADD3 UR8, UPT, UPT, -UR8, 0x100000, URZ ;  /* 0x0010000008087890 */ /* 0x000fc8000fffe1ff */
[----:B------:R-:W-:Y:S02]  /*09d0*/  USHF.L.U32 UR9, UR8, 0xb, URZ ;  /* 0x0000000b08097899 */ /* 0x000fe400080006ff */
[----:B------:R-:W-:Y:S02]  /*09e0*/  USHF.L.U32 UR8, UR8, 0x1, URZ ;  /* 0x0000000108087899 */ /* 0x000fe400080006ff */
[----:B-1----:R-:W-:Y:S02]  /*09f0*/  ULEA UR6, UR6, UR5, 0x18 ;  /* 0x0000000506067291 */ /* 0x002fe4000f8ec0ff */
[----:B------:R-:W-:-:S04]  /*0a00*/  UIADD3 UR4, UPT, UPT, -UR4, 0x100000, URZ ;  /* 0x0010000004047890 */ /* 0x000fc8000fffe1ff */
[----:B------:R-:W-:Y:S02]  /*0a10*/  USHF.L.U32 UR5, UR4, 0xb, URZ ;  /* 0x0000000b04057899 */ /* 0x000fe400080006ff */
[----:B------:R-:W-:Y:S01]  /*0a20*/  USHF.L.U32 UR4, UR4, 0x1, URZ ;  /* 0x0000000104047899 */ /* 0x000fe200080006ff */
[----:B------:R-:W1:Y:S03]  /*0a30*/  FENCE.VIEW.ASYNC.S ;  /* 0x00000000000073c6 */ /* 0x000e660000000000 */
[----:B-1----:R2:W1:Y:S08]  /*0a40*/  SYNCS.EXCH.64 URZ, [UR6+0x80], UR8 ;  /* 0x0000800806ff75b2 */ /* 0x0024700008000100 */
[----:B------:R2:W1:Y:S01]  /*0a50*/  SYNCS.EXCH.64 URZ, [UR6+0x90], UR4 ;  /* 0x0000900406ff75b2 */ /* 0x0004620008000100 */
[----:B------:R2:W1:Y:S01]  /*0a60*/  SYNCS.EXCH.64 URZ, [UR6+0x88], UR8 ;  /* 0x0000880806ff75b2 */ /* 0x0004620008000100 */
[----:B------:R2:W1:Y:S02]  /*0a70*/  SYNCS.EXCH.64 URZ, [UR6+0x98], UR4 ;  /* 0x0000980406ff75b2 */ /* 0x0004640008000100 */
[----:B--2---:R-:W-:Y:S01]  /*0a80*/  NOP ;  /* 0x0000000000007918 */ /* 0x004fe20000000000 */
.L_x_12:
        /* <DEDUP_REMOVED lines=26> */
.L_x_13:
[----:B------:R-:W2:Y:S01]  /*0c30*/  SHFL.IDX PT, R2, R81, RZ, 0x1f ;  /* 0x00001fff51027589 */ /* 0x000ea200000e0000 */
[----:B------:R-:W1:Y:S01]  /*0c40*/  S2UR UR47, SR_CgaCtaId ;  /* 0x00000000002f79c3 */ /* 0x000e620000008800 */
[----:B------:R-:W-:Y:S01]  /*0c50*/  NOP ;  /* 0x0000000000007918 */ /* 0x000fe20000000000 */
[----:B--2---:R-:W-:-:S13]  /*0c60*/  ISETP.NE.AND P0, PT, R2, 0x3, PT ;  /* 0x000000030200780c */ /* 0x004fda0003f05270 */
[----:B-1----:R-:W-:Y:S05]  /*0c70*/  @P0 BRA `(.L_x_14) ;  /* 0x0000000000340947 */ /* 0x002fea0003800000 */
[----:B------:R-:W-:Y:S01]  /*0c80*/  UMOV UR4, 0x400 ;  /* 0x0000040000047882 */ /* 0x000fe20000000000 */
[----:B------:R-:W-:Y:S01]  /*0c90*/  UMOV UR6, 0x20 ;  /* 0x0000002000067882 */ /* 0x000fe20000000000 */
[----:B------:R-:W-:Y:S02]  /*0ca0*/  ULEA UR4, UR47, UR4, 0x18 ;  /* 0x000000042f047291 */ /* 0x000fe4000f8ec0ff */
[----:B------:R-:W-:-:S04]  /*0cb0*/  UIADD3 UR6, UPT, UPT, -UR6, 0x100000, URZ ;  /* 0x0010000006067890 */ /* 0x000fc8000fffe1ff */
[----:B------:R-:W-:Y:S02]  /*0cc0*/  USHF.L.U32 UR7, UR6, 0xb, URZ ;  /* 0x0000000b06077899 */ /* 0x000fe400080006ff */
[----:B------:R-:W-:Y:S01]  /*0cd0*/  USHF.L.U32 UR6, UR6, 0x1, URZ ;  /* 0x0000000106067899 */ /* 0x000fe200080006ff */
[----:B------:R-:W-:Y:S01]  /*0ce0*/  ELECT P0, URZ, PT ;  /* 0x0000000000ff782f */ /* 0x000fe20003800000 */
[----:B------:R-:W1:Y:S10]  /*0cf0*/  FENCE.VIEW.ASYNC.S ;  /* 0x00000000000073c6 */ /* 0x000e740000000000 */
[----:B-1----:R1:W2:Y:S01]  /*0d00*/  SYNCS.EXCH.64 URZ, [UR4+0xe0], UR6 ;  /* 0x0000e00604ff75b2 */ /* 0x0022a20008000100 */
[----:B------:R1:W1:Y:S01]  /*0d10*/  SYNCS.EXCH.64 URZ, [UR4+0xf0], UR6 ;  /* 0x0000f00604ff75b2 */ /* 0x0002620008000100 */
[----:B------:R1:W1:Y:S01]  /*0d20*/  SYNCS.EXCH.64 URZ, [UR4+0xe8], UR6 ;  /* 0x0000e80604ff75b2 */ /* 0x0002620008000100 */
[----:B------:R1:W1:Y:S01]  /*0d30*/  SYNCS.EXCH.64 URZ, [UR4+0xf8], UR6 ;  /* 0x0000f80604ff75b2 */ /* 0x0002620008000100 */
[----:B------:R-:W-:Y:S01]  /*0d40*/  NOP ;  /* 0x0000000000007918 */ /* 0x000fe20000000000 */
.L_x_14:
[----:B-1----:R-:W1:Y:S01]  /*0d50*/  LDCU UR4, c[0x0][0x36c] ;  /* 0x00006d80ff0477ac */ /* 0x002e620008000800 */
[----:B------:R-:W-:Y:S01]  /*0d60*/  ISETP.NE.OR P3, PT, R0, 0x2, !P3 ;  /* 0x000000020000780c */ /* 0x000fe20005f65670 */
[----:B------:R-:W-:Y:S01]  /*0d70*/  NOP ;  /* 0x0000000000007918 */ /* 0x000fe20000000000 */
[----:B------:R-:W-:Y:S01]  /*0d80*/  LOP3.LUT R0, R94, 0x1f, RZ, 0xc0, !PT ;  /* 0x0000001f5e007812 */ /* 0x000fe200078ec0ff */
[----:B------:R-:W-:Y:S02]  /*0d90*/  UISETP.NE.AND UP4, UPT, UR17, URZ, UPT ;  /* 0x000000ff1100728c */ /* 0x000fe4000bf85270 */
[----:B-1----:R-:W-:-:S09]  /*0da0*/  UISETP.EQ.U32.AND UP5, UPT, UR4, 0x1, UPT ;  /* 0x000000010400788c */ /* 0x002fd2000bfa2070 */
[----:B------:R-:W-:Y:S05]  /*0db0*/  BRA.U !UP5, `(.L_x_15) ;  /* 0x000000010d087547 */ /* 0x000fea000b800000 */
[----:B--234-:R-:W-:Y:S01]  /*0dc0*/  UCGABAR_ARV ;  /* 0x00000000000079c7 */ /* 0x01cfe20008000000 */
[----:B------:R-:W-:Y:S05]  /*0dd0*/  BRA `(.L_x_16) ;  /* 0x0000000000047947 */ /* 0x000fea0003800000 */
.L_x_15:
[----:B--234-:R-:W-:Y:S01]  /*0de0*/  NOP ;  /* 0x0000000000007918 */ /* 0x01cfe20000000000 */
.L_x_16:
[----:B------:R-:W1:Y:S01]  /*0df0*/  S2UR UR7, SR_CTAID.X ;  /* 0x00000000000779c3 */ /* 0x000e620000002500 */
[----:B------:R-:W-:-:S05]  /*0e00*/  CS2R.32 R82, SR_CgaSize ;  /* 0x0000000000527805 */ /* 0x000fca0000008a00 */
[----:B------:R-:W-:-:S05]  /*0e10*/  IMAD R82, R82, -0xa0, RZ ;  /* 0xffffff6052527824 */ /* 0x000fca00078e02ff */
[----:B------:R-:W-:-:S14]  /*0e20*/  R2UR UR5, R82 ;  /* 0x00000000520572ca */ /* 0x000fdc00000e0000 */
[----:B------:R-:W2:Y:S01]  /*0e30*/  LDCU UR5, c[0x0][UR5+0x2b0] ;  /* 0x00005600050577ac */ /* 0x000ea20008000800 */
[----:B------:R-:W-:-:S05]  /*0e40*/  CS2R.32 R82, SR_CgaSize ;  /* 0x0000000000527805 */ /* 0x000fca0000008a00 */
[----:B------:R-:W-:-:S05]  /*0e50*/  IMAD R82, R82, -0xa0, RZ ;  /* 0xffffff6052527824 */ /* 0x000fca00078e02ff */
[----:B------:R-:W-:-:S14]  /*0e60*/  R2UR UR4, R82 ;  /* 0x00000000520472ca */ /* 0x000fdc00000e0000 */
[----:B------:R-:W3:Y:S01]  /*0e70*/  LDCU UR4, c[0x0][UR4+0x2b4] ;  /* 0x00005680040477ac */ /* 0x000ee20008000800 */
[----:B------:R-:W4:Y:S01]  /*0e80*/  S2UR UR8, SR_CTAID.Y ;  /* 0x00000000000879c3 */ /* 0x000f220000002600 */
[----:B------:R-:W-:-:S05]  /*0e90*/  CS2R.32 R82, SR_CgaSize ;  /* 0x0000000000527805 */ /* 0x000fca0000008a00 */
[----:B------:R-:W-:-:S05]  /*0ea0*/  IMAD R82, R82, -0xa0, RZ ;  /* 0xffffff6052527824 */ /* 0x000fca00078e02ff */
[----:B------:R-:W-:-:S14]  /*0eb0*/  R2UR UR9, R82 ;  /* 0x00000000520972ca */ /* 0x000fdc00000e0000 */
[----:B------:R-:W3:Y:S01]  /*0ec0*/  LDCU UR9, c[0x0][UR9+0x2a0] ;  /* 0x00005400090977ac */ /* 0x000ee20008000800 */
[----:B------:R-:W3:Y:S01]  /*0ed0*/  LDCU UR21, c[0x0][0xb24] ;  /* 0x00016480ff1577ac */ /* 0x000ee20008000800 */
[----:B------:R-:W1:Y:S01]  /*0ee0*/  S2UR UR36, SR_CTAID.Z ;  /* 0x00000000002479c3 */ /* 0x000e620000002700 */
[----:B------:R-:W-:-:S05]  /*0ef0*/  CS2R.32 R82, SR_CgaSize ;  /* 0x0000000000527805 */ /* 0x000fca0000008a00 */
[----:B------:R-:W-:-:S05]  /*0f00*/  IMAD R82, R82, -0xa0, RZ ;  /* 0xffffff6052527824 */ /* 0x000fca00078e02ff */
[----:B------:R-:W-:-:S14]  /*0f10*/  R2UR UR63, R82 ;  /* 0x00000000523f72ca */ /* 0x000fdc00000e0000 */
[----:B------:R-:W3:Y:S01]  /*0f20*/  LDCU UR63, c[0x0][UR63+0x2a4] ;  /* 0x000054803f3f77ac */ /* 0x000ee20008000800 */
[----:B------:R-:W3:Y:S01]  /*0f30*/  LDCU UR42, c[0x0][0xb24] ;  /* 0x00016480ff2a77ac */ /* 0x000ee20008000800 */
[----:B-1----:R-:W-:Y:S01]  /*0f40*/  I2FP.F32.U32 R3, UR7 ;  /* 0x0000000700037c45 */ /* 0x002fe20008201000 */
[----:B------:R-:W1:Y:S04]  /*0f50*/  LDCU UR27, c[0x0][0xb30] ;  /* 0x00016600ff1b77ac */ /* 0x000e680008000800 */
[----:B--2---:R-:W-:Y:S01]  /*0f60*/  FMUL R3, R3, UR5 ;  /* 0x0000000503037c20 */ /* 0x004fe20008400000 */
[----:B------:R-:W-:Y:S01]  /*0f70*/  USHF.L.U32 UR29, UR47, 0xc, URZ ;  /* 0x0000000c2f1d7899 */ /* 0x000fe200080006ff */
[----:B----4-:R-:W-:Y:S01]  /*0f80*/  I2FP.F32.U32 R2, UR8 ;  /* 0x0000000800027c45 */ /* 0x010fe20008201000 */
[----:B---3--:R-:W-:-:S03]  /*0f90*/  UISETP.GE.AND UP2, UPT, UR21, 0x1, UPT ;  /* 0x000000011500788c */ /* 0x008fc6000bf46270 */
[----:B------:R-:W2:Y:S01]  /*0fa0*/  F2I.U32.TRUNC.NTZ R3, R3 ;  /* 0x0000000300037305 */ /* 0x000ea2000020f000 */
[----:B------:R-:W-:Y:S01]  /*0fb0*/  UMOV UR16, UR7 ;  /* 0x0000000700107c82 */ /* 0x000fe20008000000 */
[----:B------:R-:W-:Y:S01]  /*0fc0*/  FMUL R2, R2, UR4 ;  /* 0x0000000402027c20 */ /* 0x000fe20008400000 */
[----:B------:R-:W-:-:S05]  /*0fd0*/  UMOV UR20, UR8 ;  /* 0x0000000800147c82 */ /* 0x000fca0008000000 */
[----:B------:R-:W3:Y:S01]  /*0fe0*/  F2I.U32.TRUNC.NTZ R2, R2 ;  /* 0x0000000200027305 */ /* 0x000ee2000020f000 */
[----:B--2---:R-:W-:Y:S02]  /*0ff0*/  R2UR UR4, R3 ;  /* 0x00000000030472ca */ /* 0x004fe400000e0000 */
[----:B---3--:R-:W-:Y:S02]  /*1000*/  R2UR UR6, R2 ;  /* 0x00000000020672ca */ /* 0x008fe400000e0000 */
[----:B------:R-:W-:-:S09]  /*1010*/  PRMT R2, RZ, 0x7610, R2 ;  /* 0x00007610ff027816 */ /* 0x000fd20000000002 */
[----:B------:R-:W-:-:S04]  /*1020*/  UIADD3 UR5, UPT, UPT, -UR4, URZ, URZ ;  /* 0x000000ff04057290 */ /* 0x000fc8000fffe1ff */
[----:B------:R-:W-:Y:S02]  /*1030*/  UIMAD UR5, UR9, UR5, UR7 ;  /* 0x00000005090572a4 */ /* 0x000fe4000f8e0207 */
[----:B------:R-:W-:-:S04]  /*1040*/  UIADD3 UR4, UPT, UPT, -UR6, URZ, URZ ;  /* 0x000000ff06047290 */ /* 0x000fc8000fffe1ff */
[----:B------:R-:W-:Y:S01]  /*1050*/  IMAD.U32 R82, RZ, RZ, UR5 ;  /* 0x00000005ff527e24 */ /* 0x000fe2000f8e00ff */
[----:B------:R-:W-:Y:S01]  /*1060*/  UIMAD UR63, UR63, UR4, UR8 ;  /* 0x000000043f3f72a4 */ /* 0x000fe2000f8e0208 */
[----:B-1----:R-:W-:Y:S11]  /*1070*/  BRA.U UP4, `(.L_x_17) ;  /* 0x0000000104287547 */ /* 0x002ff6000b800000 */
[----:B------:R-:W-:Y:S01]  /*1080*/  R2UR UR4, R82 ;  /* 0x00000000520472ca */ /* 0x000fe200000e0000 */
[----:B------:R-:W-:Y:S02]  /*1090*/  UISETP.NE.AND UP0, UPT, UR63, URZ, UPT ;  /* 0x000000ff3f00728c */ /* 0x000fe4000bf05270 */
[----:B------:R-:W-:-:S10]  /*10a0*/  UISETP.NE.AND UP1, UPT, UR63, 0x1, UPT ;  /* 0x000000013f00788c */ /* 0x000fd4000bf25270 */
[----:B------:R-:W-:-:S04]  /*10b0*/  UISETP.EQ.OR UP0, UPT, UR4, URZ, !UP0 ;  /* 0x000000ff0400728c */ /* 0x000fc8000c702670 */
[----:B------:R-:W-:Y:S02]  /*10c0*/  USEL UR5, URZ, 0x1, !UP0 ;  /* 0x00000001ff057887 */ /* 0x000fe4000c000000 */
[----:B------:R-:W-:Y:S02]  /*10d0*/  UISETP.NE.AND UP0, UPT, UR4, URZ, UPT ;  /* 0x000000ff0400728c */ /* 0x000fe4000bf05270 */
[----:B------:R-:W-:-:S04]  /*10e0*/  USEL UR4, URZ, 0x2, UP1 ;  /* 0x00000002ff047887 */ /* 0x000fc80008800000 */
[----:B------:R-:W-:-:S04]  /*10f0*/  USEL UR4, UR4, 0x2, UP0 ;  /* 0x0000000204047887 */ /* 0x000fc80008000000 */
[----:B------:R-:W-:-:S06]  /*1100*/  UIADD3 UR4, UPT, UPT, UR5, UR4, URZ ;  /* 0x0000000405047290 */ /* 0x000fcc000fffe0ff */
[----:B------:R-:W-:Y:S02]  /*1110*/  MOV R2, UR4 ;  /* 0x0000000400027c02 */ /* 0x000fe40008000f00 */
.L_x_17:
[----:B------:R-:W-:Y:S05]  /*1120*/  BRA.U !UP2, `(.L_x_18) ;  /* 0x000000010ad47547 */ /* 0x000fea000b800000 */
[----:B------:R-:W1:Y:S01]  /*1130*/  LDCU.128 UR12, c[0x0][0xb10] ;  /* 0x00016200ff0c77ac */ /* 0x000e620008000c00 */
[----:B------:R-:W2:Y:S01]  /*1140*/  LDCU UR6, c[0x0][0x370] ;  /* 0x00006e00ff0677ac */ /* 0x000ea20008000800 */
[----:B------:R-:W3:Y:S01]  /*1150*/  LDCU UR5, c[0x0][0x374] ;  /* 0x00006e80ff0577ac */ /* 0x000ee20008000800 */
[----:B------:R-:W4:Y:S01]  /*1160*/  LDCU UR26, c[0x0][0xb0c] ;  /* 0x00016180ff1a77ac */ /* 0x000f220008000800 */
[----:B------:R-:W4:Y:S01]  /*1170*/  LDCU UR4, c[0x0][0xb20] ;  /* 0x00016400ff0477ac */ /* 0x000f220008000800 */
[----:B------:R-:W4:Y:S01]  /*1180*/  LDCU.64 UR8, c[0x0][0xb28] ;  /* 0x00016500ff0877ac */ /* 0x000f220008000a00 */
[----:B-1----:R-:W-:Y:S02]  /*1190*/  UISETP.NE.AND UP0, UPT, UR14, 0x1, UPT ;  /* 0x000000010e00788c */ /* 0x002fe4000bf05270 */
[----:B---3--:R-:W-:Y:S02]  /*11a0*/  UIMAD.WIDE.U32 UR10, UR5, UR15, URZ ;  /* 0x0000000f050a72a5 */ /* 0x008fe4000f8e00ff */
[----:B--2---:R-:W-:-:S02]  /*11b0*/  UIMAD.WIDE.U32 UR22, UR6, UR12, URZ ;  /* 0x0000000c061672a5 */ /* 0x004fc4000f8e00ff */
[----:B----4-:R-:W-:Y:S02]  /*11c0*/  UISETP.NE.AND UP1, UPT, UR26, 0x1, UPT ;  /* 0x000000011a00788c */ /* 0x010fe4000bf25270 */
[----:B------:R-:W-:Y:S01]  /*11d0*/  UISETP.NE.AND UP2, UPT, UR21, 0x1, UPT ;  /* 0x000000011500788c */ /* 0x000fe2000bf45270 */
[----:B------:R-:W-:Y:S02]  /*11e0*/  UMOV UR10, UR11 ;  /* 0x0000000b000a7c82 */ /* 0x000fe40008000000 */
[----:B------:R-:W-:Y:S01]  /*11f0*/  UMOV UR22, UR23 ;  /* 0x0000001700167c82 */ /* 0x000fe20008000000 */
[----:B------:R-:W-:Y:S02]  /*1200*/  @UP0 USHF.R.U32.HI UR5, URZ, UR4, UR10 ;  /* 0x00000004ff050299 */ /* 0x000fe4000801160a */
[----:B------:R-:W-:Y:S02]  /*1210*/  UIMAD.WIDE.U32 UR24, UR20, UR15, URZ ;  /* 0x0000000f141872a5 */ /* 0x000fe4000f8e00ff */
[----:B------:R-:W-:-:S02]  /*1220*/  UIMAD.WIDE.U32 UR10, UR5, UR8, URZ ;  /* 0x00000008050a72a5 */ /* 0x000fc4000f8e00ff */
[----:B------:R-:W-:Y:S02]  /*1230*/  @UP1 USHF.R.U32.HI UR6, URZ, UR13, UR22 ;  /* 0x0000000dff061299 */ /* 0x000fe40008011616 */
[----:B------:R-:W-:Y:S02]  /*1240*/  UIMAD.WIDE.U32 UR18, UR16, UR12, URZ ;  /* 0x0000000c101272a5 */ /* 0x000fe4000f8e00ff */
[----:B------:R-:W-:Y:S01]  /*1250*/  UIMAD.WIDE.U32 UR22, UR6, UR8, URZ ;  /* 0x00000008061672a5 */ /* 0x000fe2000f8e00ff */
[----:B------:R-:W-:Y:S01]  /*1260*/  UMOV UR24, UR25 ;  /* 0x0000001900187c82 */ /* 0x000fe20008000000 */
[----:B------:R-:W-:Y:S01]  /*1270*/  UMOV UR10, UR11 ;  /* 0x0000000b000a7c82 */ /* 0x000fe20008000000 */
[----:B------:R-:W-:Y:S02]  /*1280*/  USHF.R.U32.HI UR24, URZ, UR4, UR24 ;  /* 0x00000004ff187299 */ /* 0x000fe40008011618 */
[----:B------:R-:W-:Y:S02]  /*1290*/  @UP2 USHF.R.U32.HI UR5, URZ, UR9, UR10 ;  /* 0x00000009ff052299 */ /* 0x000fe4000801160a */
[----:B------:R-:W-:Y:S01]  /*12a0*/  UMOV UR7, UR23 ;  /* 0x0000001700077c82 */ /* 0x000fe20008000000 */
[----:B------:R-:W-:Y:S01]  /*12b0*/  UMOV UR18, UR19 ;  /* 0x0000001300127c82 */ /* 0x000fe20008000000 */
[----:B------:R-:W-:-:S02]  /*12c0*/  @UP2 USHF.R.U32.HI UR6, URZ, UR9, UR7 ;  /* 0x00000009ff062299 */ /* 0x000fc40008011607 */
[----:B------:R-:W-:Y:S02]  /*12d0*/  USHF.R.U32.HI UR13, URZ, UR13, UR18 ;  /* 0x0000000dff0d7299 */ /* 0x000fe40008011612 */
[----:B------:R-:W-:Y:S02]  /*12e0*/  USEL UR4, UR20, UR24, !UP0 ;  /* 0x0000001814047287 */ /* 0x000fe4000c000000 */
[----:B------:R-:W-:Y:S02]  /*12f0*/  UIMAD UR7, UR5, UR21, URZ ;  /* 0x00000015050772a4 */ /* 0x000fe4000f8e02ff */
[----:B------:R-:W-:Y:S02]  /*1300*/  USEL UR5, UR16, UR13, !UP1 ;  /* 0x0000000d10057287 */ /* 0x000fe4000c800000 */
[----:B------:R-:W-:Y:S02]  /*1310*/  UIMAD UR12, UR6, UR21, URZ ;  /* 0x00000015060c72a4 */ /* 0x000fe4000f8e02ff */
[----:B------:R-:W-:-:S02]  /*1320*/  UISETP.GE.AND UP0, UPT, UR4, UR7, UPT ;  /* 0x000000070400728c */ /* 0x000fc4000bf06270 */
[----:B------:R-:W-:Y:S02]  /*1330*/  UIMAD.WIDE.U32 UR10, UR4, UR8, URZ ;  /* 0x00000008040a72a5 */ /* 0x000fe4000f8e00ff */
[----:B------:R-:W-:Y:S02]  /*1340*/  UISETP.GE.OR UP0, UPT, UR5, UR12, UP0 ;  /* 0x0000000c0500728c */ /* 0x000fe40008706670 */
[----:B------:R-:W-:Y:S02]  /*1350*/  UIMAD.WIDE.U32 UR12, UR5, UR8, URZ ;  /* 0x00000008050c72a5 */ /* 0x000fe4000f8e00ff */
[----:B------:R-:W-:Y:S01]  /*1360*/  UIADD3 UR10, UPT, UPT, -UR4, URZ, URZ ;  /* 0x000000ff040a7290 */ /* 0x000fe2000fffe1ff */
[----:B------:R-:W-:Y:S01]  /*1370*/  UMOV UR8, UR11 ;  /* 0x0000000b00087c82 */ /* 0x000fe20008000000 */
[----:B------:R-:W-:Y:S02]  /*1380*/  UIADD3 UR11, UPT, UPT, -UR5, URZ, URZ ;  /* 0x000000ff050b7290 */ /* 0x000fe4000fffe1ff */
[----:B------:R-:W-:-:S03]  /*1390*/  USHF.R.U32.HI UR8, URZ, UR9, UR8 ;  /* 0x00000009ff087299 */ /* 0x000fc60008011608 */
[----:B------:R-:W-:Y:S01]  /*13a0*/  @!UP0 UMOV UR7, UR13 ;  /* 0x0000000d00078c82 */ /* 0x000fe20008000000 */
[----:B------:R-:W-:Y:S02]  /*13b0*/  UIMAD UR20, UR14, UR10, UR20 ;  /* 0x0000000a0e1472a4 */ /* 0x000fe4000f8e0214 */
[----:B------:R-:W-:Y:S02]  /*13c0*/  USEL UR8, UR4, UR8, !UP2 ;  /* 0x0000000804087287 */ /* 0x000fe4000d000000 */
[----:B------:R-:W-:Y:S02]  /*13d0*/  @!UP0 USHF.R.U32.HI UR7, URZ, UR9, UR7 ;  /* 0x00000009ff078299 */ /* 0x000fe40008011607 */
[----:B------:R-:W-:Y:S02]  /*13e0*/  UIADD3 UR9, UPT, UPT, -UR8, URZ, URZ ;  /* 0x000000ff08097290 */ /* 0x000fe4000fffe1ff */
[----:B------:R-:W-:Y:S02]  /*13f0*/  @!UP0 USEL UR7, UR5, UR7, !UP2 ;  /* 0x0000000705078287 */ /* 0x000fe4000d000000 */
[----:B------:R-:W-:-:S02]  /*1400*/  UIMAD UR9, UR21, UR9, UR4 ;  /* 0x00000009150972a4 */ /* 0x000fc4000f8e0204 */
[----:B------:R-:W-:Y:S02]  /*1410*/  @!UP0 UIADD3 UR8, UPT, UPT, UR8, -UR7, URZ ;  /* 0x8000000708088290 */ /* 0x000fe4000fffe0ff */
[----:B------:R-:W-:Y:S02]  /*1420*/  @!UP0 UIMAD UR6, UR9, UR6, UR7 ;  /* 0x00000006090682a4 */ /* 0x000fe4000f8e0207 */
[----:B------:R-:W-:Y:S02]  /*1430*/  @!UP0 UIMAD UR4, UR8, UR21, UR5 ;  /* 0x00000015080482a4 */ /* 0x000fe4000f8e0205 */
[----:B------:R-:W-:Y:S02]  /*1440*/  UIMAD UR16, UR26, UR11, UR16 ;  /* 0x0000000b1a1072a4 */ /* 0x000fe4000f8e0210 */
[----:B------:R-:W-:Y:S01]  /*1450*/  UIMAD UR20, UR4, UR14, UR20 ;  /* 0x0000000e041472a4 */ /* 0x000fe2000f8e0214 */
[----:B------:R-:W-:Y:S02]  /*1460*/  @!UP0 UMOV UR5, UR6 ;  /* 0x0000000600058c82 */ /* 0x000fe40008000000 */
[----:B------:R-:W-:-:S12]  /*1470*/  UIMAD UR16, UR5, UR26, UR16 ;  /* 0x0000001a051072a4 */ /* 0x000fd8000f8e0210 */
.L_x_18:
[----:B------:R-:W-:Y:S02]  /*1480*/  UISETP.NE.AND UP1, UPT, UR27, 0x1, UPT ;  /* 0x000000011b00788c */ /* 0x000fe4000bf25270 */
[----:B------:R-:W-:Y:S02]  /*1490*/  UISETP.NE.AND UP0, UPT, UR17, 0x2, UPT ;  /* 0x000000021100788c */ /* 0x000fe4000bf05270 */
[----:B------:R-:W-:-:S05]  /*14a0*/  ULOP3.LUT UR29, UR29, 0x1000, URZ, 0xc0, !UPT ;  /* 0x000010001d1d7892 */ /* 0x000fca000f8ec0ff */
[----:B------:R-:W-:Y:S07]  /*14b0*/  BRA.U UP1, `(.L_x_19) ;  /* 0x0000000101447547 */ /* 0x000fee000b800000 */
[----:B------:R-:W1:Y:S01]  /*14c0*/  LDCU.128 UR8, c[0x0][0xb10] ;  /* 0x00016200ff0877ac */ /* 0x000e620008000c00 */
[----:B------:R-:W2:Y:S01]  /*14d0*/  LDCU UR12, c[0x0][0xb0c] ;  /* 0x00016180ff0c77ac */ /* 0x000ea20008000800 */
[----:B------:R-:W3:Y:S01]  /*14e0*/  LDCU UR13, c[0x0][0xb20] ;  /* 0x00016400ff0d77ac */ /* 0x000ee20008000800 */
[----:B-1----:R-:W-:Y:S02]  /*14f0*/  UIMAD.WIDE.U32 UR6, UR16, UR8, URZ ;  /* 0x00000008100672a5 */ /* 0x002fe4000f8e00ff */
[----:B------:R-:W-:Y:S02]  /*1500*/  UIMAD.WIDE.U32 UR4, UR20, UR11, URZ ;  /* 0x0000000b140472a5 */ /* 0x000fe4000f8e00ff */
[----:B--2---:R-:W-:Y:S02]  /*1510*/  UISETP.NE.AND UP2, UPT, UR12, 0x1, UPT ;  /* 0x000000010c00788c */ /* 0x004fe4000bf45270 */
[----:B------:R-:W-:Y:S01]  /*1520*/  UISETP.NE.AND UP1, UPT, UR10, 0x1, UPT ;  /* 0x000000010a00788c */ /* 0x000fe2000bf25270 */
[----:B------:R-:W-:-:S02]  /*1530*/  UMOV UR6, UR7 ;  /* 0x0000000700067c82 */ /* 0x000fc40008000000 */
[----:B------:R-:W-:Y:S01]  /*1540*/  UMOV UR4, UR5 ;  /* 0x0000000500047c82 */ /* 0x000fe20008000000 */
[----:B------:R-:W-:Y:S02]  /*1550*/  USHF.R.U32.HI UR6, URZ, UR9, UR6 ;  /* 0x00000009ff067299 */ /* 0x000fe40008011606 */
[----:B---3--:R-:W-:Y:S02]  /*1560*/  USHF.R.U32.HI UR4, URZ, UR13, UR4 ;  /* 0x0000000dff047299 */ /* 0x008fe40008011604 */
[----:B------:R-:W-:Y:S02]  /*1570*/  USEL UR5, UR16, UR6, !UP2 ;  /* 0x0000000610057287 */ /* 0x000fe4000d000000 */
[----:B------:R-:W-:-:S04]  /*1580*/  USEL UR4, UR20, UR4, !UP1 ;  /* 0x0000000414047287 */ /* 0x000fc8000c800000 */
[----:B------:R-:W-:Y:S02]  /*1590*/  UIADD3 UR6, UPT, UPT, UR5, -UR4, URZ ;  /* 0x8000000405067290 */ /* 0x000fe4000fffe0ff */
[----:B------:R-:W-:Y:S02]  /*15a0*/  UIADD3 UR4, UPT, UPT, -UR5, UR4, URZ ;  /* 0x0000000405047290 */ /* 0x000fe4000fffe1ff */
[----:B------:R-:W-:Y:S02]  /*15b0*/  UIMAD UR20, UR6, UR10, UR20 ;  /* 0x0000000a061472a4 */ /* 0x000fe4000f8e0214 */
[----:B------:R-:W-:-:S12]  /*15c0*/  UIMAD UR16, UR4, UR12, UR16 ;  /* 0x0000000c041072a4 */ /* 0x000fd8000f8e0210 */
.L_x_19:
[----:B------:R-:W-:Y:S05]  /*15d0*/  BRA.U !UP5, `(.L_x_20) ;  /* 0x000000010d0c7547 */ /* 0x000fea000b800000 */
[----:B------:R-:W-:Y:S01]  /*15e0*/  UCGABAR_WAIT ;  /* 0x0000000000007dc7 */ /* 0x000fe20008000000 */
[----:B------:R-:W-:Y:S01]  /*15f0*/  CCTL.IVALL ;  /* 0x00000000ff00798f */ /* 0x000fe20002000000 */
[----:B------:R-:W-:Y:S05]  /*1600*/  BRA `(.L_x_21) ;  /* 0x0000000000047947 */ /* 0x000fea0003800000 */
.L_x_20:
[----:B------:R-:W-:Y:S06]  /*1610*/  BAR.SYNC.DEFER_BLOCKING 0x0 ;  /* 0x0000000000007b1d */ /* 0x000fec0000010000 */
.L_x_21:
[----:B------:R-:W-:Y:S05]  /*1620*/  BRA.U UP0, `(.L_x_22) ;  /* 0x0000001500047547 */ /* 0x000fea000b800000 */
[----:B------:R-:W1:Y:S01]  /*1630*/  LDCU UR6, c[0x0][0x38c] ;  /* 0x00007180ff0677ac */ /* 0x000e620008000800 */
[----:B------:R-:W-:Y:S01]  /*1640*/  PLOP3.LUT P1, PT, PT, PT, UP3, 0x80, 0x8 ;  /* 0x000000000008781c */ /* 0x000fe20003f2f038 */
[----:B------:R-:W-:Y:S01]  /*1650*/  IMAD.MOV.U32 R12, RZ, RZ, 0x1 ;  /* 0x00000001ff0c7424 */ /* 0x000fe200078e00ff */
[----:B------:R-:W-:Y:S01]  /*1660*/  ISETP.EQ.OR P2, PT, R0, RZ, P3 ;  /* 0x000000ff0000720c */ /* 0x000fe20001f42670 */
[----:B------:R-:W-:Y:S01]  /*1670*/  UISETP.NE.AND UP1, UPT, UR17, URZ, UPT ;  /* 0x000000ff1100728c */ /* 0x000fe2000bf25270 */
[----:B------:R-:W-:Y:S02]  /*1680*/  PLOP3.LUT P1, PT, P1, PT, PT, 0x8, 0x80 ;  /* 0x000000000080781c */ /* 0x000fe40000f2e170 */
[----:B------:R-:W-:Y:S01]  /*1690*/  CS2R R10, SRZ ;  /* 0x00000000000a7805 */ /* 0x000fe2000001ff00 */
[----:B------:R-:W-:Y:S01]  /*16a0*/  IMAD.MOV.U32 R9, RZ, RZ, RZ ;  /* 0x000000ffff097224 */ /* 0x000fe200078e00ff */
[----:B------:R-:W2:Y:S01]  /*16b0*/  LDCU UR45, c[0x0][0x370] ;  /* 0x00006e00ff2d77ac */ /* 0x000ea20008000800 */
[----:B------:R-:W-:Y:S01]  /*16c0*/  IMAD.MOV.U32 R8, RZ, RZ, 0x1 ;  /* 0x00000001ff087424 */ /* 0x000fe200078e00ff */
[----:B------:R-:W3:Y:S01]  /*16d0*/  LDCU.64 UR40, c[0x0][0x348] ;  /* 0x00006900ff2877ac */ /* 0x000ee20008000a00 */
[----:B------:R-:W-:-:S02]  /*16e0*/  USHF.R.U32.HI UR50, URZ, 0x6, UR29 ;  /* 0x00000006ff327899 */ /* 0x000fc4000801161d */
[----:B-1----:R-:W-:Y:S02]  /*16f0*/  UIADD3 UR5, UPT, UPT, UR6, 0x7f, URZ ;  /* 0x0000007f06057890 */ /* 0x002fe4000fffe0ff */
[----:B------:R-:W-:Y:S02]  /*1700*/  UIADD3 UR51, UPT, UPT, UR6, 0xfe, URZ ;  /* 0x000000fe06337890 */ /* 0x000fe4000fffe0ff */
[----:B------:R-:W-:Y:S01]  /*1710*/  USHF.R.S32.HI UR4, URZ, 0x1f, UR5 ;  /* 0x0000001fff047899 */ /* 0x000fe20008011405 */
[----:B------:R-:W1:Y:S03]  /*1720*/  LDCU UR44, c[0x0][0x374] ;  /* 0x00006e80ff2c77ac */ /* 0x000e660008000800 */
[----:B------:R-:W-:Y:S02]  /*1730*/  ULEA.HI UR4, UR4, UR5, URZ, 0x7 ;  /* 0x0000000504047291 */ /* 0x000fe4000f8f38ff */
[----:B------:R-:W-:-:S02]  /*1740*/  USEL UR31, UR43, 0x2, UP1 ;  /* 0x000000022b1f7887 */ /* 0x000fc40008800000 */
[----:B------:R-:W-:Y:S02]  /*1750*/  USHF.R.S32.HI UR48, URZ, 0x7, UR4 ;  /* 0x00000007ff307899 */ /* 0x000fe40008011404 */
[----:B------:R-:W-:Y:S02]  /*1760*/  UIADD3 UR4, UPT, UPT, UR6, -0x1, URZ ;  /* 0xffffffff06047890 */ /* 0x000fe4000fffe0ff */
[----:B------:R-:W-:Y:S02]  /*1770*/  UISETP.LT.U32.AND UP0, UPT, UR48, 0x3, UPT ;  /* 0x000000033000788c */ /* 0x000fe4000bf01070 */
[----:B------:R-:W-:Y:S02]  /*1780*/  UISETP.GE.U32.AND UP2, UPT, UR4, -0xff, UPT ;  /* 0xffffff010400788c */ /* 0x000fe4000bf46070 */
[----:B------:R-:W-:Y:S01]  /*1790*/  USEL UR46, UR48, 0x3, UP0 ;  /* 0x00000003302e7887 */ /* 0x000fe20008000000 */
[----:B------:R-:W-:-:S03]  /*17a0*/  UMOV UR23, URZ ;  /* 0x000000ff00177c82 */ /* 0x000fc60008000000 */
[----:B------:R-:W-:Y:S02]  /*17b0*/  UIADD3 UR30, UPT, UPT, UR46, -0x1, URZ ;  /* 0xffffffff2e1e7890 */ /* 0x000fe4000fffe0ff */
[----:B------:R-:W-:-:S03]  /*17c0*/  UIADD3 UR49, UPT, UPT, UR48, -UR46, URZ ;  /* 0x8000002e30317290 */ /* 0x000fc6000fffe0ff */
[----:B------:R-:W-:-:S04]  /*17d0*/  @UP2 UIADD3 UR30, UPT, UPT, UR46, URZ, URZ ;  /* 0x000000ff2e1e2290 */ /* 0x000fc8000fffe0ff */
[----:B-123--:R-:W-:-:S12]  /*17e0*/  UIADD3 UR30, UPT, UPT, UR30, 0x1, URZ ;  /* 0x000000011e1e7890 */ /* 0x00efd8000fffe0ff */
.L_x_42:
[----:B------:R-:W-:Y:S01]  /*17f0*/  UISETP.NE.AND UP0, UPT, UR47, URZ, UPT ;  /* 0x000000ff2f00728c */ /* 0x000fe2000bf05270 */
[----:B-1----:R-:W1:Y:S08]  /*1800*/  S2UR UR47, SR_CgaCtaId ;  /* 0x00000000002f79c3 */ /* 0x002e700000008800 */
[----:B------:R-:W-:Y:S05]  /*1810*/  BRA.U UP0, `(.L_x_23) ;  /* 0x0000000100347547 */ /* 0x000fea000b800000 */
[----:B------:R-:W2:Y:S01]  /*1820*/  S2R R0, SR_CgaCtaId ;  /* 0x0000000000007919 */ /* 0x000ea20000008800 */
[----:B------:R-:W-:Y:S02]  /*1830*/  MOV R3, 0x400 ;  /* 0x0000040000037802 */ /* 0x000fe40000000f00 */
[----:B------:R-:W-:Y:S02]  /*1840*/  SHF.L.U32 R2, R8, 0x1f, RZ ;  /* 0x0000001f08027819 */ /* 0x000fe400000006ff */
[----:B--2---:R-:W-:-:S05]  /*1850*/  LEA R0, R0, R3, 0x18 ;  /* 0x0000000300007211 */ /* 0x004fca00078ec0ff */
[----:B------:R-:W-:-:S04]  /*1860*/  IMAD R3, R9, 0x8, R0 ;  /* 0x0000000809037824 */ /* 0x000fc800078e0200 */
[----:B------:R-:W2:Y:S02]  /*1870*/  SYNCS.PHASECHK.TRANS64.TRYWAIT P0, [R3+URZ+0xf0], R2 ;  /* 0x0000f002030075a7 */ /* 0x000ea400080011ff */
[----:B--2---:R-:W-:Y:S05]  /*1880*/  @!P0 BRA `(.L_x_24) ;  /* 0x0000007c00808947 */ /* 0x004fea0003800000 */
.L_x_137:
[----:B------:R-:W-:Y:S01]  /*1890*/  VIADD R9, R9, 0x1 ;  /* 0x0000000109097836 */ /* 0x000fe20000000000 */
[----:B------:R2:W-:Y:S04]  /*18a0*/  SYNCS.ARRIVE.TRANS64.A1T0 RZ, [R3+URZ+0xe0], RZ ;  /* 0x0000e0ff03ff79a7 */ /* 0x0005e800081000ff */
[----:B------:R-:W-:-:S04]  /*18b0*/  ISETP.NE.AND P0, PT, R9, 0x2, PT ;  /* 0x000000020900780c */ /* 0x000fc80003f05270 */
[----:B------:R-:W-:Y:S02]  /*18c0*/  SEL R9, R9, RZ, P0 ;  /* 0x000000ff09097207 */ /* 0x000fe40000000000 */
[----:B--2---:R-:W-:-:S04]  /*18d0*/  SEL R3, RZ, 0x1, P0 ;  /* 0x00000001ff037807 */ /* 0x004fc80000000000 */
[----:B------:R-:W-:-:S07]  /*18e0*/  LOP3.LUT R8, R8, R3, RZ, 0x3c, !PT ;  /* 0x0000000308087212 */ /* 0x000fce00078e3cff */
.L_x_23:
[----:B------:R-:W-:Y:S01]  /*18f0*/  UMOV UR21, 0x400 ;  /* 0x0000040000157882 */ /* 0x000fe20000000000 */
[----:B------:R-:W-:Y:S01]  /*1900*/  SHF.L.U32 R0, R12, 0x1f, RZ ;  /* 0x0000001f0c007819 */ /* 0x000fe200000006ff */
[----:B-1----:R-:W-:Y:S02]  /*1910*/  ULEA UR21, UR47, UR21, 0x18 ;  /* 0x000000152f157291 */ /* 0x002fe4000f8ec0ff */
[----:B------:R-:W-:Y:S02]  /*1920*/  UISETP.GE.U32.AND UP0, UPT, UR51, 0xff, UPT ;  /* 0x000000ff3300788c */ /* 0x000fe4000bf06070 */
[----:B------:R-:W-:Y:S02]  /*1930*/  ULEA UR4, UR23, UR21, 0x3 ;  /* 0x0000001517047291 */ /* 0x000fe4000f8e18ff */
[----:B------:R-:W-:Y:S02]  /*1940*/  USHF.L.U32 UR19, UR20, 0x7, URZ ;  /* 0x0000000714137899 */ /* 0x000fe400080006ff */
[----:B------:R-:W-:Y:S01]  /*1950*/  ULEA UR35, UR16, UR50, 0x7 ;  /* 0x0000003210237291 */ /* 0x000fe2000f8e38ff */
[----:B------:R-:W-:-:S04]  /*1960*/  UMOV UR13, URZ ;  /* 0x000000ff000d7c82 */ /* 0x000fc80008000000 */
[----:B------:R1:W2:Y:S01]  /*1970*/  SYNCS.PHASECHK.TRANS64.TRYWAIT P0, [UR4+0x18], R0 ;  /* 0x00001800ff0075a7 */ /* 0x0002a20008001104 */
[----:B------:R-:W-:Y:S06]  /*1980*/  BRA.U !UP0, `(.L_x_25) ;  /* 0x0000000108f47547 */ /* 0x000fec000b800000 */
[----:B------:R-:W-:Y:S01]  /*1990*/  UMOV UR22, URZ ;  /* 0x000000ff00167c82 */ /* 0x000fe20008000000 */
[----:B------:R-:W-:-:S05]  /*19a0*/  UMOV UR4, UR23 ;  /* 0x0000001700047c82 */ /* 0x000fca0008000000 */
.L_x_31:
[----:B------:R-:W-:Y:S01]  /*19b0*/  ULEA UR33, UR4, UR21, 0x3 ;  /* 0x0000001504217291 */ /* 0x000fe2000f8e18ff */
[----:B--2---:R-:W-:Y:S01]  /*19c0*/  @!P3 MOV R2, 0x10000 ;  /* 0x000100000002b802 */ /* 0x004fe20000000f00 */
[----:B--2-4-:R-:W-:Y:S10]  /*19d0*/  @P0 BRA `(.L_x_26) ;  /* 0x00000000000c0947 */ /* 0x014ff40003800000 */
[----:B------:R-:W-:-:S04]  /*19e0*/  SHF.L.U32 R3, R12, 0x1f, RZ ;  /* 0x0000001f0c037819 */ /* 0x000fc800000006ff */
[----:B------:R-:W2:Y:S02]  /*19f0*/  SYNCS.PHASECHK.TRANS64.TRYWAIT P0, [UR33+0x18], R3 ;  /* 0x00001803ff0075a7 */ /* 0x000ea40008001121 */
[----:B--2---:R-:W-:Y:S05]  /*1a00*/  @!P0 BRA `(.L_x_27) ;  /* 0x0000007c00348947 */ /* 0x004fea0003800000 */
.L_x_26:
[----:B------:R2:W-:Y:S01]  /*1a10*/  @!P3 SYNCS.ARRIVE.TRANS64 RZ, [UR33], R2 ;  /* 0x00000002ffffb9a7 */ /* 0x0005e20008000021 */
[----:B------:R-:W-:-:S04]  /*1a20*/  ULOP3.LUT UR5, UR31, 0x2, URZ, 0xfc, !UPT ;  /* 0x000000021f057892 */ /* 0x000fc8000f8efcff */
[----:B------:R-:W-:-:S09]  /*1a30*/  UISETP.NE.AND UP0, UPT, UR5, 0x2, UPT ;  /* 0x000000020500788c */ /* 0x000fd2000bf05270 */
[----:B------:R-:W-:Y:S05]  /*1a40*/  BRA.U UP0, `(.L_x_28) ;  /* 0x0000000100047547 */ /* 0x000fea000b800000 */
[----:B------:R-:W-:Y:S05]  /*1a50*/  BPT.TRAP 0x1 ;  /* 0x000000040000795c */ /* 0x000fea0000300000 */
.L_x_28:
[----:B------:R-:W-:Y:S04]  /*1a60*/  BSSY.RECONVERGENT B0, `(.L_x_29) ;  /* 0x0000003000007945 */ /* 0x000fe80003800200 */
[----:B------:R-:W-:Y:S05]  /*1a70*/  @P2 BRA `(.L_x_30) ;  /* 0x0000000000042947 */ /* 0x000fea0003800000 */
[----:B------:R-:W-:Y:S05]  /*1a80*/  BPT.TRAP 0x1 ;  /* 0x000000040000795c */ /* 0x000fea0000300000 */
.L_x_30:
[----:B------:R-:W-:Y:S05]  /*1a90*/  BSYNC.RECONVERGENT B0 ;  /* 0x0000000000007941 */ /* 0x000fea0003800200 */
.L_x_29:
[----:B------:R-:W-:Y:S02]  /*1aa0*/  UIADD3 UR5, UPT, UPT, UR4, 0x1, URZ ;  /* 0x0000000104057890 */ /* 0x000fe4000fffe0ff */
[----:B------:R-:W-:Y:S02]  /*1ab0*/  USHF.L.U32 UR4, UR4, 0xf, URZ ;  /* 0x0000000f04047899 */ /* 0x000fe400080006ff */
[----:B------:R-:W-:Y:S02]  /*1ac0*/  UISETP.NE.AND UP0, UPT, UR5, 0x3, UPT ;  /* 0x000000030500788c */ /* 0x000fe4000bf05270 */
[----:B------:R-:W-:Y:S02]  /*1ad0*/  ULEA UR24, UR29, UR4, 0x1 ;  /* 0x000000041d187291 */ /* 0x000fe4000f8e08ff */
[----:B------:R-:W-:Y:S02]  /*1ae0*/  USEL UR6, URZ, 0x1, UP0 ;  /* 0x00000001ff067887 */ /* 0x000fe40008000000 */
[----:B------:R-:W-:-:S02]  /*1af0*/  USEL UR23, UR5, URZ, UP0 ;  /* 0x000000ff05177287 */ /* 0x000fc40008000000 */
[----:B------:R-:W-:Y:S02]  /*1b00*/  UIADD3 UR24, UPT, UPT, UR21, UR24, URZ ;  /* 0x0000001815187290 */ /* 0x000fe4000fffe0ff */
[----:B------:R-:W-:Y:S01]  /*1b10*/  LOP3.LUT R12, R12, UR6, RZ, 0x3c, !PT ;  /* 0x000000060c0c7c12 */ /* 0x000fe2000f8e3cff */
[----:B------:R-:W-:Y:S02]  /*1b20*/  UIADD3 UR6, UP1, UPT, UR40, 0x80, URZ ;  /* 0x0000008028067890 */ /* 0x000fe4000ff3e0ff */
[----:B------:R-:W-:Y:S01]  /*1b30*/  ULEA UR5, UR23, UR21, 0x3 ;  /* 0x0000001517057291 */ /* 0x000fe2000f8e18ff */
[----:B-1----:R-:W-:Y:S01]  /*1b40*/  SHF.L.U32 R0, R12, 0x1f, RZ ;  /* 0x0000001f0c007819 */ /* 0x002fe200000006ff */
[----:B------:R-:W-:Y:S02]  /*1b50*/  USHF.L.U32 UR34, UR22, 0x7, URZ ;  /* 0x0000000716227899 */ /* 0x000fe400080006ff */
[----:B------:R-:W-:Y:S02]  /*1b60*/  UIADD3 UR14, UP0, UPT, UR40, 0x180, URZ ;  /* 0x00000180280e7890 */ /* 0x000fe4000ff1e0ff */
[----:B------:R-:W-:-:S02]  /*1b70*/  UIADD3 UR4, UPT, UPT, UR21, UR4, URZ ;  /* 0x0000000415047290 */ /* 0x000fc4000fffe0ff */
[----:B------:R-:W-:Y:S01]  /*1b80*/  UIADD3.X UR7, UPT, UPT, URZ, UR41, URZ, UP1, !UPT ;  /* 0x00000029ff077290 */ /* 0x000fe20008ffe4ff */
[----:B------:R3:W4:Y:S01]  /*1b90*/  SYNCS.PHASECHK.TRANS64.TRYWAIT P0, [UR5+0x18], R0 ;  /* 0x00001800ff0075a7 */ /* 0x0007220008001105 */
[----:B------:R-:W-:Y:S02]  /*1ba0*/  UIADD3 UR32, UPT, UPT, UR24, 0x8400, URZ ;  /* 0x0000840018207890 */ /* 0x000fe4000fffe0ff */
[----:B------:R-:W-:Y:S02]  /*1bb0*/  UIADD3 UR26, UPT, UPT, UR34, 0x40, URZ ;  /* 0x00000040221a7890 */ /* 0x000fe4000fffe0ff */
[----:B------:R-:W-:Y:S02]  /*1bc0*/  UIADD3 UR24, UPT, UPT, UR24, 0xc400, URZ ;  /* 0x0000c40018187890 */ /* 0x000fe4000fffe0ff */
[----:B------:R-:W-:Y:S02]  /*1bd0*/  UIADD3.X UR15, UPT, UPT, URZ, UR41, URZ, UP0, !UPT ;  /* 0x00000029ff0f7290 */ /* 0x000fe400087fe4ff */
[----:B------:R-:W-:-:S02]  /*1be0*/  UIADD3 UR16, UPT, UPT, UR4, 0x20400, URZ ;  /* 0x0002040004107890 */ /* 0x000fc4000fffe0ff */
[----:B------:R-:W-:Y:S01]  /*1bf0*/  UIADD3 UR8, UPT, UPT, UR4, 0x24400, URZ ;  /* 0x0002440004087890 */ /* 0x000fe2000fffe0ff */
[----:B------:R-:W-:Y:S01]  /*1c00*/  UMOV UR5, 0x30000 ;  /* 0x0003000000057882 */ /* 0x000fe20000000000 */
[----:B------:R-:W-:Y:S01]  /*1c10*/  UMOV UR38, 0x0 ;  /* 0x0000000000267882 */ /* 0x000fe20000000000 */
[----:B------:R-:W-:Y:S01]  /*1c20*/  UMOV UR39, 0x10000000 ;  /* 0x1000000000277882 */ /* 0x000fe20000000000 */
[----:B------:R-:W-:Y:S01]  /*1c30*/  UMOV UR25, UR33 ;  /* 0x0000002100197c82 */ /* 0x000fe20008000000 */
[----:B------:R-:W-:Y:S01]  /*1c40*/  UMOV UR27, UR35 ;  /* 0x00000023001b7c82 */ /* 0x000fe20008000000 */
[----:B------:R-:W-:Y:S01]  /*1c50*/  UMOV UR28, UR36 ;  /* 0x00000024001c7c82 */ /* 0x000fe20008000000 */
[----:B------:R-:W-:Y:S01]  /*1c60*/  UMOV UR17, UR33 ;  /* 0x0000002100117c82 */ /* 0x000fe20008000000 */
[----:B------:R-:W-:Y:S01]  /*1c70*/  UMOV UR20, UR36 ;  /* 0x0000002400147c82 */ /* 0x000fe20008000000 */
[----:B------:R-:W-:Y:S01]  /*1c80*/  UMOV UR18, UR34 ;  /* 0x0000002200127c82 */ /* 0x000fe20008000000 */
[----:B------:R3:W-:Y:S01]  /*1c90*/  UTMALDG.3D.MULTICAST [UR32], [UR6], UR5, desc[UR38] ;  /* 0x00002620060073b4 */ /* 0x0007e20008011805 */
[----:B------:R-:W-:Y:S01]  /*1ca0*/  UMOV UR11, UR19 ;  /* 0x00000013000b7c82 */ /* 0x000fe20008000000 */
[----:B------:R-:W-:Y:S01]  /*1cb0*/  UMOV UR12, UR36 ;  /* 0x00000024000c7c82 */ /* 0x000fe20008000000 */
[----:B------:R-:W-:Y:S01]  /*1cc0*/  UMOV UR9, UR33 ;  /* 0x0000002100097c82 */ /* 0x000fe20008000000 */
[----:B------:R-:W-:Y:S01]  /*1cd0*/  UMOV UR10, UR26 ;  /* 0x0000001a000a7c82 */ /* 0x000fe20008000000 */
[----:B------:R-:W-:Y:S01]  /*1ce0*/  UIADD3 UR22, UPT, UPT, UR22, 0x1, URZ ;  /* 0x0000000116167890 */ /* 0x000fe2000fffe0ff */
[----:B------:R-:W-:Y:S01]  /*1cf0*/  UMOV UR13, UR30 ;  /* 0x0000001e000d7c82 */ /* 0x000fe20008000000 */
[----:B------:R3:W-:Y:S02]  /*1d00*/  UTMALDG.3D.MULTICAST [UR24], [UR6], UR5, desc[UR38] ;  /* 0x00002618060073b4 */ /* 0x0007e40008011805 */
[----:B------:R-:W-:Y:S01]  /*1d10*/  UISETP.NE.AND UP0, UPT, UR22, UR30, UPT ;  /* 0x0000001e1600728c */ /* 0x000fe2000bf05270 */
[----:B------:R-:W-:Y:S01]  /*1d20*/  UMOV UR4, UR23 ;  /* 0x0000001700047c82 */ /* 0x000fe20008000000 */
[----:B------:R3:W-:Y:S01]  /*1d30*/  UTMALDG.3D [UR16], [UR14], desc[UR38] ;  /* 0x000026100e0075b4 */ /* 0x0007e20008011000 */
[----:B------:R3:W-:Y:S06]  /*1d40*/  UTMALDG.3D [UR8], [UR14], desc[UR38] ;  /* 0x000026080e0075b4 */ /* 0x0007ec0008011000 */
[----:B---3--:R-:W-:Y:S05]  /*1d50*/  BRA.U UP0, `(.L_x_31) ;  /* 0xfffffffd00147547 */ /* 0x008fea000b83ffff */
.L_x_25:
[----:B------:R-:W-:Y:S01]  /*1d60*/  ULEA UR4, UR23, UR21, 0x3 ;  /* 0x0000001517047291 */ /* 0x000fe2000f8e18ff */
[----:B-1----:R-:W-:Y:S01]  /*1d70*/  SHF.L.U32 R0, R12, 0x1f, RZ ;  /* 0x0000001f0c007819 */ /* 0x002fe200000006ff */
[----:B------:R-:W-:Y:S01]  /*1d80*/  @!P1 SYNCS.ARRIVE.TRANS64.A1T0 RZ, [UR21+0x78], RZ ;  /* 0x000078ffffff99a7 */ /* 0x000fe20008100015 */
[----:B------:R-:W-:-:S06]  /*1d90*/  UISETP.GT.AND UP0, UPT, UR48, UR46, UPT ;  /* 0x0000002e3000728c */ /* 0x000fcc000bf04270 */
[----:B--2-4-:R1:W2:Y:S03]  /*1da0*/  SYNCS.PHASECHK.TRANS64.TRYWAIT P0, [UR4+0x18], R0 ;  /* 0x00001800ff0075a7 */ /* 0x0142a60008001104 */
[----:B------:R-:W-:Y:S05]  /*1db0*/  BRA.U !UP0, `(.L_x_32) ;  /* 0x0000000108f07547 */ /* 0x000fea000b800000 */
[----:B------:R-:W-:Y:S01]  /*1dc0*/  UIADD3 UR14, UPT, UPT, UR49, UR13, URZ ;  /* 0x0000000d310e7290 */ /* 0x000fe2000fffe0ff */
[----:B------:R-:W-:-:S11]  /*1dd0*/  UMOV UR4, UR23 ;  /* 0x0000001700047c82 */ /* 0x000fd60008000000 */
.L_x_38:
[----:B------:R-:W-:Y:S01]  /*1de0*/  ULEA UR33, UR4, UR21, 0x3 ;  /* 0x0000001504217291 */ /* 0x000fe2000f8e18ff */
[----:B--2---:R-:W-:Y:S01]  /*1df0*/  @!P3 MOV R2, 0x10000 ;  /* 0x000100000002b802 */ /* 0x004fe20000000f00 */
[----:B--2-4-:R-:W-:Y:S10]  /*1e00*/  @P0 BRA `(.L_x_33) ;  /* 0x00000000000c0947 */ /* 0x014ff40003800000 */
[----:B------:R-:W-:-:S04]  /*1e10*/  SHF.L.U32 R3, R12, 0x1f, RZ ;  /* 0x0000001f0c037819 */ /* 0x000fc800000006ff */
[----:B------:R-:W2:Y:S02]  /*1e20*/  SYNCS.PHASECHK.TRANS64.TRYWAIT P0, [UR33+0x18], R3 ;  /* 0x00001803ff0075a7 */ /* 0x000ea40008001121 */
[----:B--2---:R-:W-:Y:S05]  /*1e30*/  @!P0 BRA `(.L_x_34) ;  /* 0x0000007800408947 */ /* 0x004fea0003800000 */
.L_x_33:
[----:B------:R2:W-:Y:S01]  /*1e40*/  @!P3 SYNCS.ARRIVE.TRANS64 RZ, [UR33], R2 ;  /* 0x00000002ffffb9a7 */ /* 0x0005e20008000021 */
[----:B------:R-:W-:-:S04]  /*1e50*/  ULOP3.LUT UR5, UR31, 0x2, URZ, 0xfc, !UPT ;  /* 0x000000021f057892 */ /* 0x000fc8000f8efcff */
[----:B------:R-:W-:-:S09]  /*1e60*/  UISETP.NE.AND UP0, UPT, UR5, 0x2, UPT ;  /* 0x000000020500788c */ /* 0x000fd2000bf05270 */
[----:B------:R-:W-:Y:S05]  /*1e70*/  BRA.U UP0, `(.L_x_35) ;  /* 0x0000000100047547 */ /* 0x000fea000b800000 */
[----:B------:R-:W-:Y:S05]  /*1e80*/  BPT.TRAP 0x1 ;  /* 0x000000040000795c */ /* 0x000fea0000300000 */
.L_x_35:
[----:B------:R-:W-:Y:S04]  /*1e90*/  BSSY.RECONVERGENT B0, `(.L_x_36) ;  /* 0x0000003000007945 */ /* 0x000fe80003800200 */
[----:B------:R-:W-:Y:S05]  /*1ea0*/  @P2 BRA `(.L_x_37) ;  /* 0x0000000000042947 */ /* 0x000fea0003800000 */
[----:B------:R-:W-:Y:S05]  /*1eb0*/  BPT.TRAP 0x1 ;  /* 0x000000040000795c */ /* 0x000fea0000300000 */
.L_x_37:
[----:B------:R-:W-:Y:S05]  /*1ec0*/  BSYNC.RECONVERGENT B0 ;  /* 0x0000000000007941 */ /* 0x000fea0003800200 */
.L_x_36:
[----:B------:R-:W-:Y:S02]  /*1ed0*/  UIADD3 UR5, UPT, UPT, UR4, 0x1, URZ ;  /* 0x0000000104057890 */ /* 0x000fe4000fffe0ff */
[----:B------:R-:W-:Y:S02]  /*1ee0*/  USHF.L.U32 UR7, UR4, 0xf, URZ ;  /* 0x0000000f04077899 */ /* 0x000fe400080006ff */
[----:B------:R-:W-:Y:S02]  /*1ef0*/  UISETP.NE.AND UP0, UPT, UR5, 0x3, UPT ;  /* 0x000000030500788c */ /* 0x000fe4000bf05270 */
[----:B------:R-:W-:Y:S02]  /*1f00*/  ULEA UR24, UR29, UR7, 0x1 ;  /* 0x000000071d187291 */ /* 0x000fe4000f8e08ff */
[----:B------:R-:W-:Y:S02]  /*1f10*/  USEL UR6, URZ, 0x1, UP0 ;  /* 0x00000001ff067887 */ /* 0x000fe40008000000 */
[----:B------:R-:W-:-:S02]  /*1f20*/  USEL UR23, UR5, URZ, UP0 ;  /* 0x000000ff05177287 */ /* 0x000fc40008000000 */
[----:B------:R-:W-:Y:S02]  /*1f30*/  UIADD3 UR4, UP1, UPT, UR40, 0x80, URZ ;  /* 0x0000008028047890 */ /* 0x000fe4000ff3e0ff */
[----:B------:R-:W-:Y:S01]  /*1f40*/  ULEA UR5, UR23, UR21, 0x3 ;  /* 0x0000001517057291 */ /* 0x000fe2000f8e18ff */
[----:B------:R-:W-:Y:S01]  /*1f50*/  LOP3.LUT R12, R12, UR6, RZ, 0x3c, !PT ;  /* 0x000000060c0c7c12 */ /* 0x000fe2000f8e3cff */
[----:B------:R-:W-:Y:S02]  /*1f60*/  UIADD3 UR24, UPT, UPT, UR21, UR24, URZ ;  /* 0x0000001815187290 */ /* 0x000fe4000fffe0ff */
[----:B------:R-:W-:Y:S01]  /*1f70*/  USHF.L.U32 UR34, UR13, 0x7, URZ ;  /* 0x000000070d227899 */ /* 0x000fe200080006ff */
[----:B-1----:R-:W-:Y:S01]  /*1f80*/  SHF.L.U32 R0, R12, 0x1f, RZ ;  /* 0x0000001f0c007819 */ /* 0x002fe200000006ff */
[----:B------:R-:W-:Y:S02]  /*1f90*/  UIADD3 UR6, UP0, UPT, UR40, 0x180, URZ ;  /* 0x0000018028067890 */ /* 0x000fe4000ff1e0ff */
[----:B------:R-:W-:Y:S01]  /*1fa0*/  UIADD3 UR8, UPT, UPT, UR21, UR7, URZ ;  /* 0x0000000715087290 */ /* 0x000fe2000fffe0ff */
[----:B------:R3:W4:Y:S01]  /*1fb0*/  SYNCS.PHASECHK.TRANS64.TRYWAIT P0, [UR5+0x18], R0 ;  /* 0x00001800ff0075a7 */ /* 0x0007220008001105 */
[----:B------:R-:W-:-:S02]  /*1fc0*/  UIADD3.X UR5, UPT, UPT, URZ, UR41, URZ, UP1, !UPT ;  /* 0x00000029ff057290 */ /* 0x000fc40008ffe4ff */
[----:B------:R-:W-:Y:S02]  /*1fd0*/  UIADD3 UR32, UPT, UPT, UR24, 0x8400, URZ ;  /* 0x0000840018207890 */ /* 0x000fe4000fffe0ff */
[----:B------:R-:W-:Y:S02]  /*1fe0*/  UIADD3 UR26, UPT, UPT, UR34, 0x40, URZ ;  /* 0x00000040221a7890 */ /* 0x000fe4000fffe0ff */
[----:B------:R-:W-:Y:S02]  /*1ff0*/  UIADD3 UR24, UPT, UPT, UR24, 0xc400, URZ ;  /* 0x0000c40018187890 */ /* 0x000fe4000fffe0ff */
[----:B------:R-:W-:Y:S02]  /*2000*/  UIADD3.X UR7, UPT, UPT, URZ, UR41, URZ, UP0, !UPT ;  /* 0x00000029ff077290 */ /* 0x000fe400087fe4ff */
[----:B------:R-:W-:Y:S02]  /*2010*/  UIADD3 UR16, UPT, UPT, UR8, 0x20400, URZ ;  /* 0x0002040008107890 */ /* 0x000fe4000fffe0ff */
[----:B------:R-:W-:Y:S01]  /*2020*/  UIADD3 UR8, UPT, UPT, UR8, 0x24400, URZ ;  /* 0x0002440008087890 */ /* 0x000fe2000fffe0ff */
[----:B------:R-:W-:Y:S01]  /*2030*/  UMOV UR10, 0x30000 ;  /* 0x00030000000a7882 */ /* 0x000fe20000000000 */
[----:B------:R-:W-:Y:S01]  /*2040*/  UMOV UR38, 0x0 ;  /* 0x0000000000267882 */ /* 0x000fe20000000000 */
[----:B------:R-:W-:Y:S01]  /*2050*/  UMOV UR39, 0x10000000 ;  /* 0x1000000000277882 */ /* 0x000fe20000000000 */
[----:B------:R-:W-:Y:S01]  /*2060*/  UMOV UR25, UR33 ;  /* 0x0000002100197c82 */ /* 0x000fe20008000000 */
[----:B------:R-:W-:Y:S01]  /*2070*/  UMOV UR27, UR35 ;  /* 0x00000023001b7c82 */ /* 0x000fe20008000000 */
[----:B------:R-:W-:Y:S01]  /*2080*/  UMOV UR28, UR36 ;  /* 0x00000024001c7c82 */ /* 0x000fe20008000000 */
[----:B------:R-:W-:Y:S01]  /*2090*/  UTMALDG.3D.MULTICAST [UR32], [UR4], UR10, desc[UR38] ;  /* 0x00002620040073b4 */ /* 0x000fe2000801180a */
[----:B------:R-:W-:Y:S01]  /*20a0*/  UMOV UR17, UR33 ;  /* 0x0000002100117c82 */ /* 0x000fe20008000000 */
[----:B------:R-:W-:Y:S01]  /*20b0*/  UMOV UR20, UR36 ;  /* 0x0000002400147c82 */ /* 0x000fe20008000000 */
[----:B------:R-:W-:Y:S01]  /*20c0*/  UMOV UR18, UR34 ;  /* 0x0000002200127c82 */ /* 0x000fe20008000000 */
[----:B------:R-:W-:Y:S01]  /*20d0*/  UMOV UR11, UR19 ;  /* 0x00000013000b7c82 */ /* 0x000fe20008000000 */
[----:B------:R-:W-:Y:S01]  /*20e0*/  UMOV UR12, UR36 ;  /* 0x00000024000c7c82 */ /* 0x000fe20008000000 */
[----:B------:R-:W-:Y:S01]  /*20f0*/  UMOV UR9, UR33 ;  /* 0x0000002100097c82 */ /* 0x000fe20008000000 */
[----:B------:R-:W-:Y:S01]  /*2100*/  UIADD3 UR13, UPT, UPT, UR13, 0x1, URZ ;  /* 0x000000010d0d7890 */ /* 0x000fe2000fffe0ff */
[----:B------:R1:W-:Y:S03]  /*2110*/  UTMALDG.3D.MULTICAST [UR24], [UR4], UR10, desc[UR38] ;  /* 0x00002618040073b4 */ /* 0x0003e6000801180a */
[----:B------:R-:W-:Y:S01]  /*2120*/  UISETP.NE.AND UP0, UPT, UR13, UR14, UPT ;  /* 0x0000000e0d00728c */ /* 0x000fe2000bf05270 */
[----:B------:R3:W-:Y:S01]  /*2130*/  UTMALDG.3D [UR16], [UR6], desc[UR38] ;  /* 0x00002610060075b4 */ /* 0x0007e20008011000 */
[----:B-1----:R-:W-:Y:S01]  /*2140*/  UMOV UR10, UR26 ;  /* 0x0000001a000a7c82 */ /* 0x002fe20008000000 */
[----:B------:R-:W-:Y:S01]  /*2150*/  UMOV UR4, UR23 ;  /* 0x0000001700047c82 */ /* 0x000fe20008000000 */
[----:B------:R3:W-:Y:S05]  /*2160*/  UTMALDG.3D [UR8], [UR6], desc[UR38] ;  /* 0x00002608060075b4 */ /* 0x0007ea0008011000 */
[----:B---3--:R-:W-:Y:S05]  /*2170*/  BRA.U UP0, `(.L_x_38) ;  /* 0xfffffffd00187547 */ /* 0x008fea000b83ffff */
.L_x_32:
[C---:B------:R-:W-:Y:S01]  /*2180*/  LEA R3, R11.reuse, UR21, 0x3 ;  /* 0x000000150b037c11 */ /* 0x040fe2000f8e18ff */
[----:B------:R-:W-:Y:S01]  /*2190*/  NOP ;  /* 0x0000000000007918 */ /* 0x000fe20000000000 */
[----:B-1----:R-:W-:Y:S02]  /*21a0*/  SHF.L.U32 R0, R10, 0x1f, RZ ;  /* 0x0000001f0a007819 */ /* 0x002fe400000006ff */
[----:B------:R-:W-:Y:S02]  /*21b0*/  LEA R5, R11, UR21, 0x4 ;  /* 0x000000150b057c11 */ /* 0x000fe4000f8e20ff */
[----:B--2-4-:R-:W1:Y:S02]  /*21c0*/  SYNCS.PHASECHK.TRANS64.TRYWAIT P0, [R3+URZ+0x80], R0 ;  /* 0x00008000030075a7 */ /* 0x014e6400080011ff */
[----:B-1----:R-:W-:Y:S05]  /*21d0*/  @!P0 BRA `(.L_x_39) ;  /* 0x0000007400708947 */ /* 0x002fea0003800000 */
.L_x_140:
[----:B------:R-:W2:Y:S01]  /*21e0*/  LDS.128 R4, [R5+0x110] ;  /* 0x0001100005047984 */ /* 0x000ea20000000c00 */
[----:B------:R-:W-:Y:S01]  /*21f0*/  UISETP.GE.AND UP0, UPT, UR42, 0x1, UPT ;  /* 0x000000012a00788c */ /* 0x000fe2000bf06270 */
[----:B------:R-:W-:Y:S01]  /*2200*/  @!PT LDS RZ, [RZ] ;  /* 0x00000000fffff984 */ /* 0x000fe20000000800 */
[----:B------:R-:W-:Y:S01]  /*2210*/  @!PT LDS RZ, [RZ] ;  /* 0x00000000fffff984 */ /* 0x000fe20000000800 */
[----:B------:R-:W-:Y:S01]  /*2220*/  @!PT LDS RZ, [RZ] ;  /* 0x00000000fffff984 */ /* 0x000fe20000000800 */
[----:B------:R-:W-:Y:S01]  /*2230*/  @!PT LDS RZ, [RZ] ;  /* 0x00000000fffff984 */ /* 0x000fe20000000800 */
[----:B------:R3:W-:Y:S06]  /*2240*/  MEMBAR.ALL.CTA ;  /* 0x0000000000007992 */ /* 0x0007ec0000008000 */
[----:B---3--:R-:W3:Y:S01]  /*2250*/  FENCE.VIEW.ASYNC.S ;  /* 0x00000000000073c6 */ /* 0x008ee20000000000 */
[----:B--2---:R-:W-:-:S13]  /*2260*/  LOP3.LUT P0, RZ, R6, 0x1, RZ, 0xc0, !PT ;  /* 0x0000000106ff7812 */ /* 0x004fda000780c0ff */
[----:B---3--:R-:W-:Y:S01]  /*2270*/  VOTEU.ANY UP1, P0 ;  /* 0x0000000000ff7886 */ /* 0x008fe20000020100 */
[----:B------:R-:W-:-:S13]  /*2280*/  PLOP3.LUT P0, PT, PT, PT, UP1, 0x80, 0x8 ;  /* 0x000000000008781c */ /* 0x000fda0003f0f018 */
[----:B-1----:R-:W-:Y:S02]  /*2290*/  @P0 LOP3.LUT R0, R5, 0xffff, RZ, 0xc0, !PT ;  /* 0x0000ffff05000812 */ /* 0x002fe400078ec0ff */
[----:B------:R-:W-:Y:S02]  /*22a0*/  @P0 MOV R2, R4 ;  /* 0x0000000400020202 */ /* 0x000fe40000000f00 */
[----:B------:R-:W-:Y:S01]  /*22b0*/  @P0 R2UR UR5, R0 ;  /* 0x00000000000502ca */ /* 0x000fe200000e0000 */
[----:B------:R-:W-:Y:S01]  /*22c0*/  VIADD R0, R3, 0x90 ;  /* 0x0000009003007836 */ /* 0x000fe20000000000 */
[----:B------:R-:W-:Y:S02]  /*22d0*/  @P0 SHF.R.U32.HI R4, RZ, 0x10, R5 ;  /* 0x00000010ff040819 */ /* 0x000fe40000011605 */
[----:B------:R-:W-:Y:S02]  /*22e0*/  @P0 R2UR UR6, R2 ;  /* 0x00000000020602ca */ /* 0x000fe400000e0000 */
[----:B------:R-:W-:-:S02]  /*22f0*/  PRMT R0, RZ, 0x654, R0 ;  /* 0x00000654ff007816 */ /* 0x000fc40000000000 */
[----:B------:R-:W-:Y:S02]  /*2300*/  @P0 R2UR UR4, R4 ;  /* 0x00000000040402ca */ /* 0x000fe400000e0000 */
[----:B------:R1:W-:Y:S03]  /*2310*/  SYNCS.ARRIVE.TRANS64.RED.A1T0 RZ, [R0+URZ], RZ ;  /* 0x000000ff00ff79a7 */ /* 0x0003e600081004ff */
[----:B------:R-:W-:-:S04]  /*2320*/  @UP1 UMOV UR37, UR5 ;  /* 0x0000000500251c82 */ /* 0x000fc80008000000 */
[----:B------:R-:W-:-:S04]  /*2330*/  @UP1 UMOV UR43, UR6 ;  /* 0x00000006002b1c82 */ /* 0x000fc80008000000 */
[----:B------:R-:W-:Y:S01]  /*2340*/  @UP1 UMOV UR36, UR4 ;  /* 0x0000000400241c82 */ /* 0x000fe20008000000 */
[----:B------:R-:W-:Y:S05]  /*2350*/  BRA.U !UP0, `(.L_x_40) ;  /* 0x0000000108d47547 */ /* 0x000fea000b800000 */
[----:B------:R-:W2:Y:S01]  /*2360*/  LDCU.128 UR12, c[0x0][0xb10] ;  /* 0x00016200ff0c77ac */ /* 0x000ea20008000c00 */
[----:B------:R-:W3:Y:S01]  /*2370*/  LDCU UR22, c[0x0][0xb20] ;  /* 0x00016400ff1677ac */ /* 0x000ee20008000800 */
[----:B------:R-:W4:Y:S01]  /*2380*/  LDCU UR20, c[0x0][0xb0c] ;  /* 0x00016180ff1477ac */ /* 0x000f220008000800 */
[----:B------:R-:W1:Y:S01]  /*2390*/  LDCU.64 UR8, c[0x0][0xb28] ;  /* 0x00016500ff0877ac */ /* 0x000e620008000a00 */
[----:B------:R-:W-:Y:S02]  /*23a0*/  UISETP.NE.AND UP3, UPT, UR42, 0x1, UPT ;  /* 0x000000012a00788c */ /* 0x000fe4000bf65270 */
[----:B--2---:R-:W-:Y:S02]  /*23b0*/  UIMAD.WIDE.U32 UR6, UR44, UR15, URZ ;  /* 0x0000000f2c0672a5 */ /* 0x004fe4000f8e00ff */
[----:B------:R-:W-:Y:S02]  /*23c0*/  UIMAD.WIDE.U32 UR4, UR45, UR12, URZ ;  /* 0x0000000c2d0472a5 */ /* 0x000fe4000f8e00ff */
[----:B------:R-:W-:-:S02]  /*23d0*/  UISETP.NE.AND UP0, UPT, UR14, 0x1, UPT ;  /* 0x000000010e00788c */ /* 0x000fc4000bf05270 */
[----:B------:R-:W-:Y:S01]  /*23e0*/  UIMAD.WIDE.U32 UR18, UR37, UR15, URZ ;  /* 0x0000000f251272a5 */ /* 0x000fe2000f8e00ff */
[----:B------:R-:W-:Y:S02]  /*23f0*/  UMOV UR6, UR7 ;  /* 0x0000000700067c82 */ /* 0x000fe40008000000 */
[----:B------:R-:W-:Y:S01]  /*2400*/  UMOV UR4, UR5 ;  /* 0x0000000500047c82 */ /* 0x000fe20008000000 */
[----:B---3--:R-:W-:Y:S02]  /*2410*/  USHF.R.U32.HI UR6, URZ, UR22, UR6 ;  /* 0x00000016ff067299 */ /* 0x008fe40008011606 */
[----:B----4-:R-:W-:Y:S02]  /*2420*/  UISETP.NE.AND UP2, UPT, UR20, 0x1, UPT ;  /* 0x000000011400788c */ /* 0x010fe4000bf45270 */
[----:B------:R-:W-:Y:S02]  /*2430*/  USHF.R.U32.HI UR4, URZ, UR13, UR4 ;  /* 0x0000000dff047299 */ /* 0x000fe40008011604 */
[----:B------:R-:W-:-:S02]  /*2440*/  USEL UR5, UR44, UR6, !UP0 ;  /* 0x000000062c057287 */ /* 0x000fc4000c000000 */
[----:B------:R-:W-:Y:S02]  /*2450*/  USEL UR6, UR45, UR4, !UP2 ;  /* 0x000000042d067287 */ /* 0x000fe4000d000000 */
[----:B-1----:R-:W-:Y:S01]  /*2460*/  UIMAD.WIDE.U32 UR10, UR5, UR8, URZ ;  /* 0x00000008050a72a5 */ /* 0x002fe2000f8e00ff */
[----:B------:R-:W-:Y:S01]  /*2470*/  UMOV UR4, UR19 ;  /* 0x0000001300047c82 */ /* 0x000fe20008000000 */
[----:B------:R-:W-:Y:S02]  /*2480*/  UIMAD.WIDE.U32 UR16, UR43, UR12, URZ ;  /* 0x0000000c2b1072a5 */ /* 0x000fe4000f8e00ff */
[----:B------:R-:W-:-:S03]  /*2490*/  UIMAD.WIDE.U32 UR18, UR6, UR8, URZ ;  /* 0x00000008061272a5 */ /* 0x000fc6000f8e00ff */
[----:B------:R-:W-:Y:S01]  /*24a0*/  UMOV UR10, UR11 ;  /* 0x0000000b000a7c82 */ /* 0x000fe20008000000 */
[----:B------:R-:W-:Y:S02]  /*24b0*/  USHF.R.U32.HI UR4, URZ, UR22, UR4 ;  /* 0x00000016ff047299 */ /* 0x000fe40008011604 */
[----:B------:R-:W-:Y:S01]  /*24c0*/  @UP3 USHF.R.U32.HI UR5, URZ, UR9, UR10 ;  /* 0x00000009ff053299 */ /* 0x000fe2000801160a */
[----:B------:R-:W-:Y:S01]  /*24d0*/  UMOV UR16, UR17 ;  /* 0x0000001100107c82 */ /* 0x000fe20008000000 */
[----:B------:R-:W-:Y:S01]  /*24e0*/  UMOV UR18, UR19 ;  /* 0x0000001300127c82 */ /* 0x000fe20008000000 */
[----:B------:R-:W-:Y:S02]  /*24f0*/  USHF.R.U32.HI UR13, URZ, UR13, UR16 ;  /* 0x0000000dff0d7299 */ /* 0x000fe40008011610 */
[----:B------:R-:W-:Y:S02]  /*2500*/  USEL UR4, UR37, UR4, !UP0 ;  /* 0x0000000425047287 */ /* 0x000fe4000c000000 */
[----:B------:R-:W-:-:S02]  /*2510*/  @UP3 USHF.R.U32.HI UR6, URZ, UR9, UR18 ;  /* 0x00000009ff063299 */ /* 0x000fc40008011612 */
[----:B------:R-:W-:Y:S02]  /*2520*/  UIMAD UR7, UR42, UR5, URZ ;  /* 0x000000052a0772a4 */ /* 0x000fe4000f8e02ff */
[----:B------:R-:W-:Y:S02]  /*2530*/  USEL UR5, UR43, UR13, !UP2 ;  /* 0x0000000d2b057287 */ /* 0x000fe4000d000000 */
[----:B------:R-:W-:Y:S02]  /*2540*/  UIMAD UR10, UR42, UR6, URZ ;  /* 0x000000062a0a72a4 */ /* 0x000fe4000f8e02ff */
[----:B------:R-:W-:Y:S02]  /*2550*/  UISETP.GE.AND UP0, UPT, UR4, UR7, UPT ;  /* 0x000000070400728c */ /* 0x000fe4000bf06270 */
[----:B------:R-:W-:Y:S02]  /*2560*/  UIMAD.WIDE.U32 UR12, UR4, UR8, URZ ;  /* 0x00000008040c72a5 */ /* 0x000fe4000f8e00ff */
[----:B------:R-:W-:-:S02]  /*2570*/  UISETP.GE.OR UP0, UPT, UR5, UR10, UP0 ;  /* 0x0000000a0500728c */ /* 0x000fc40008706670 */
        /* <DEDUP_REMOVED lines=19> */
.L_x_40:
[----:B------:R-:W2:Y:S02]  /*26b0*/  LDCU UR4, c[0x0][0xb30] ;  /* 0x00016600ff0477ac */ /* 0x000ea40008000800 */
[----:B--2---:R-:W-:-:S09]  /*26c0*/  UISETP.NE.AND UP0, UPT, UR4, 0x1, UPT ;  /* 0x000000010400788c */ /* 0x004fd2000bf05270 */
[----:B------:R-:W-:Y:S05]  /*26d0*/  BRA.U UP0, `(.L_x_41) ;  /* 0x0000000100447547 */ /* 0x000fea000b800000 */
[----:B------:R-:W2:Y:S01]  /*26e0*/  LDCU.128 UR8, c[0x0][0xb10] ;  /* 0x00016200ff0877ac */ /* 0x000ea20008000c00 */
[----:B------:R-:W3:Y:S01]  /*26f0*/  LDCU UR12, c[0x0][0xb0c] ;  /* 0x00016180ff0c77ac */ /* 0x000ee20008000800 */
[----:B------:R-:W4:Y:S01]  /*2700*/  LDCU UR13, c[0x0][0xb20] ;  /* 0x00016400ff0d77ac */ /* 0x000f220008000800 */
[----:B--2---:R-:W-:Y:S02]  /*2710*/  UIMAD.WIDE.U32 UR6, UR43, UR8, URZ ;  /* 0x000000082b0672a5 */ /* 0x004fe4000f8e00ff */
[----:B------:R-:W-:Y:S02]  /*2720*/  UIMAD.WIDE.U32 UR4, UR37, UR11, URZ ;  /* 0x0000000b250472a5 */ /* 0x000fe4000f8e00ff */
[----:B---3--:R-:W-:Y:S02]  /*2730*/  UISETP.NE.AND UP2, UPT, UR12, 0x1, UPT ;  /* 0x000000010c00788c */ /* 0x008fe4000bf45270 */
[----:B------:R-:W-:Y:S01]  /*2740*/  UISETP.NE.AND UP0, UPT, UR10, 0x1, UPT ;  /* 0x000000010a00788c */ /* 0x000fe2000bf05270 */
[----:B------:R-:W-:-:S02]  /*2750*/  UMOV UR6, UR7 ;  /* 0x0000000700067c82 */ /* 0x000fc40008000000 */
[----:B------:R-:W-:Y:S01]  /*2760*/  UMOV UR4, UR5 ;  /* 0x0000000500047c82 */ /* 0x000fe20008000000 */
[----:B------:R-:W-:Y:S02]  /*2770*/  USHF.R.U32.HI UR9, URZ, UR9, UR6 ;  /* 0x00000009ff097299 */ /* 0x000fe40008011606 */
[----:B----4-:R-:W-:Y:S02]  /*2780*/  USHF.R.U32.HI UR4, URZ, UR13, UR4 ;  /* 0x0000000dff047299 */ /* 0x010fe40008011604 */
[----:B------:R-:W-:Y:S02]  /*2790*/  USEL UR5, UR43, UR9, !UP2 ;  /* 0x000000092b057287 */ /* 0x000fe4000d000000 */
[----:B------:R-:W-:-:S04]  /*27a0*/  USEL UR4, UR37, UR4, !UP0 ;  /* 0x0000000425047287 */ /* 0x000fc8000c000000 */
[----:B------:R-:W-:Y:S02]  /*27b0*/  UIADD3 UR6, UPT, UPT, UR5, -UR4, URZ ;  /* 0x8000000405067290 */ /* 0x000fe4000fffe0ff */
[----:B------:R-:W-:Y:S02]  /*27c0*/  UIADD3 UR4, UPT, UPT, -UR5, UR4, URZ ;  /* 0x0000000405047290 */ /* 0x000fe4000fffe1ff */
[----:B------:R-:W-:Y:S02]  /*27d0*/  UIMAD UR37, UR6, UR10, UR37 ;  /* 0x0000000a062572a4 */ /* 0x000fe4000f8e0225 */
[----:B------:R-:W-:-:S12]  /*27e0*/  UIMAD UR43, UR4, UR12, UR43 ;  /* 0x0000000c042b72a4 */ /* 0x000fd8000f8e022b */
.L_x_41:
[----:B------:R-:W-:Y:S01]  /*27f0*/  VIADD R11, R11, 0x1 ;  /* 0x000000010b0b7836 */ /* 0x000fe20000000000 */
[----:B------:R-:W-:Y:S01]  /*2800*/  R2UR UR4, R82 ;  /* 0x00000000520472ca */ /* 0x000fe200000e0000 */
[----:B------:R-:W-:Y:S01]  /*2810*/  UIADD3 UR20, UPT, UPT, UR37, UR63, URZ ;  /* 0x0000003f25147290 */ /* 0x000fe2000fffe0ff */
[----:B------:R-:W-:Y:S02]  /*2820*/  PLOP3.LUT P1, PT, PT, PT, PT, 0x80, 0x8 ;  /* 0x000000000008781c */ /* 0x000fe40003f2f070 */
[----:B------:R-:W-:-:S04]  /*2830*/  ISETP.NE.AND P0, PT, R11, 0x2, PT ;  /* 0x000000020b00780c */ /* 0x000fc80003f05270 */
[----:B------:R-:W-:Y:S02]  /*2840*/  SEL R3, RZ, 0x1, P0 ;  /* 0x00000001ff037807 */ /* 0x000fe40000000000 */
[----:B------:R-:W-:Y:S02]  /*2850*/  SEL R11, R11, RZ, P0 ;  /* 0x000000ff0b0b7207 */ /* 0x000fe40000000000 */
[----:B------:R-:W-:Y:S01]  /*2860*/  LOP3.LUT R10, R10, R3, RZ, 0x3c, !PT ;  /* 0x000000030a0a7212 */ /* 0x000fe200078e3cff */
[----:B------:R-:W-:Y:S01]  /*2870*/  UIADD3 UR16, UPT, UPT, UR43, UR4, URZ ;  /* 0x000000042b107290 */ /* 0x000fe2000fffe0ff */
[----:B------:R-:W-:Y:S11]  /*2880*/  BRA.U UP1, `(.L_x_42) ;  /* 0xffffffed01d87547 */ /* 0x000ff6000b83ffff */
[----:B------:R-:W-:Y:S01]  /*2890*/  UIADD3 UR21, UPT, UPT, UR21, 0x18, URZ ;  /* 0x0000001815157890 */ /* 0x000fe2000fffe0ff */
[----:B------:R-:W-:-:S03]  /*28a0*/  SHF.L.U32 R3, R12, 0x1f, RZ ;  /* 0x0000001f0c037819 */ /* 0x000fc600000006ff */
[----:B------:R-:W-:-:S09]  /*28b0*/  ULEA UR4, UR23, UR21, 0x3 ;  /* 0x0000001517047291 */ /* 0x000fd2000f8e18ff */
[----:B------:R-:W2:Y:S02]  /*28c0*/  SYNCS.PHASECHK.TRANS64.TRYWAIT P0, [UR4], R3 ;  /* 0x00000003ff0075a7 */ /* 0x000ea40008001104 */
[----:B--2---:R-:W-:Y:S05]  /*28d0*/  @!P0 BRA `(.L_x_43) ;  /* 0x0000006c00c48947 */ /* 0x004fea0003800000 */
.L_x_142:
[----:B------:R-:W-:-:S04]  /*28e0*/  UIADD3 UR4, UPT, UPT, UR23, 0x1, URZ ;  /* 0x0000000117047890 */ /* 0x000fc8000fffe0ff */
[----:B------:R-:W-:-:S04]  /*28f0*/  UISETP.NE.AND UP0, UPT, UR4, 0x3, UPT ;  /* 0x000000030400788c */ /* 0x000fc8000bf05270 */
[----:B------:R-:W-:Y:S02]  /*2900*/  USEL UR6, URZ, 0x1, UP0 ;  /* 0x00000001ff067887 */ /* 0x000fe40008000000 */
[----:B------:R-:W-:-:S04]  /*2910*/  USEL UR4, UR4, URZ, UP0 ;  /* 0x000000ff04047287 */ /* 0x000fc80008000000 */
[----:B------:R-:W-:Y:S01]  /*2920*/  ULEA UR5, UR4, UR21, 0x3 ;  /* 0x0000001504057291 */ /* 0x000fe2000f8e18ff */
[----:B------:R-:W-:-:S04]  /*2930*/  LOP3.LUT R12, R12, UR6, RZ, 0x3c, !PT ;  /* 0x000000060c0c7c12 */ /* 0x000fc8000f8e3cff */
[----:B-1----:R-:W-:-:S04]  /*2940*/  SHF.L.U32 R3, R12, 0x1f, RZ ;  /* 0x0000001f0c037819 */ /* 0x002fc800000006ff */
[----:B------:R-:W1:Y:S02]  /*2950*/  SYNCS.PHASECHK.TRANS64.TRYWAIT P0, [UR5], R3 ;  /* 0x00000003ff0075a7 */ /* 0x000e640008001105 */
[----:B-1----:R-:W-:Y:S05]  /*2960*/  @!P0 BRA `(.L_x_44) ;  /* 0x0000006c00b88947 */ /* 0x002fea0003800000 */
.L_x_144:
[----:B------:R-:W-:-:S04]  /*2970*/  UIADD3 UR4, UPT, UPT, UR4, 0x1, URZ ;  /* 0x0000000104047890 */ /* 0x000fc8000fffe0ff */
[----:B------:R-:W-:-:S04]  /*2980*/  UISETP.NE.AND UP0, UPT, UR4, 0x3, UPT ;  /* 0x000000030400788c */ /* 0x000fc8000bf05270 */
[----:B------:R-:W-:Y:S02]  /*2990*/  USEL UR5, URZ, 0x1, UP0 ;  /* 0x00000001ff057887 */ /* 0x000fe40008000000 */
[----:B------:R-:W-:-:S04]  /*29a0*/  USEL UR4, UR4, URZ, UP0 ;  /* 0x000000ff04047287 */ /* 0x000fc80008000000 */
[----:B------:R-:W-:Y:S01]  /*29b0*/  ULEA UR4, UR4, UR21, 0x3 ;  /* 0x0000001504047291 */ /* 0x000fe2000f8e18ff */
[----:B-1----:R-:W-:-:S04]  /*29c0*/  LOP3.LUT R3, R12, UR5, RZ, 0x3c, !PT ;  /* 0x000000050c037c12 */ /* 0x002fc8000f8e3cff */
[----:B------:R-:W-:Y:S01]  /*29d0*/  SHF.L.U32 R3, R3, 0x1f, RZ ;  /* 0x0000001f03037819 */ /* 0x000fe200000006ff */
[----:B------:R-:W-:-:S07]  /*29e0*/  IMAD.U32 R0, RZ, RZ, UR4 ;  /* 0x00000004ff007e24 */ /* 0x000fce000f8e00ff */
.L_x_45:
[----:B-1----:R1:W2:Y:S02]  /*29f0*/  SYNCS.PHASECHK.TRANS64.TRYWAIT P0, [R0+URZ], R3 ;  /* 0x00000003000075a7 */ /* 0x0022a400080011ff */
[----:B--2---:R-:W-:Y:S05]  /*2a00*/  @!P0 NANOSLEEP.SYNCS 0x989680 ;  /* 0x009896800000895d */ /* 0x004fea0003900000 */
[----:B------:R-:W2:Y:S02]  /*2a10*/  @!P0 SYNCS.PHASECHK.TRANS64 P0, [R0+URZ], R3 ;  /* 0x00000003000085a7 */ /* 0x000ea400080010ff */
[----:B--2---:R-:W-:Y:S05]  /*2a20*/  @P0 EXIT ;  /* 0x000000000000094d */ /* 0x004fea0003800000 */
[----:B------:R-:W-:Y:S05]  /*2a30*/  BRA `(.L_x_45) ;  /* 0xfffffffc00ec7947 */ /* 0x000fea000383ffff */
.L_x_22:
[----:B------:R-:W-:-:S04]  /*2a40*/  UISETP.NE.AND UP0, UPT, UR47, URZ, UPT ;  /* 0x000000ff2f00728c */ /* 0x000fc8000bf05270 */
[----:B------:R-:W-:-:S09]  /*2a50*/  UISETP.NE.OR UP0, UPT, UR17, 0x1, UP0 ;  /* 0x000000011100788c */ /* 0x000fd20008705670 */
[----:B------:R-:W-:Y:S05]  /*2a60*/  BRA.U UP0, `(.L_x_46) ;  /* 0x0000000500487547 */ /* 0x000fea000b800000 */
[----:B------:R-:W-:Y:S01]  /*2a70*/  ISETP.GE.U32.AND P2, PT, R0, 0x2, PT ;  /* 0x000000020000780c */ /* 0x000fe20003f46070 */
[----:B------:R-:W-:Y:S01]  /*2a80*/  IMAD.MOV.U32 R12, RZ, RZ, 0x1 ;  /* 0x00000001ff0c7424 */ /* 0x000fe200078e00ff */
[----:B------:R-:W-:Y:S02]  /*2a90*/  CS2R R10, SRZ ;  /* 0x00000000000a7805 */ /* 0x000fe4000001ff00 */
[----:B------:R-:W-:Y:S01]  /*2aa0*/  CS2R R8, SRZ ;  /* 0x0000000000087805 */ /* 0x000fe2000001ff00 */
[----:B------:R-:W-:Y:S01]  /*2ab0*/  UMOV UR6, 0x400 ;  /* 0x0000040000067882 */ /* 0x000fe20000000000 */
[----:B------:R-:W-:Y:S01]  /*2ac0*/  UMOV UR5, URZ ;  /* 0x000000ff00057c82 */ /* 0x000fe20008000000 */
[----:B------:R-:W-:-:S12]  /*2ad0*/  ULEA UR6, UR47, UR6, 0x18 ;  /* 0x000000062f067291 */ /* 0x000fd8000f8ec0ff */
.L_x_50:
[----:B------:R-:W-:Y:S02]  /*2ae0*/  LEA R2, R8, UR6, 0x3 ;  /* 0x0000000608027c11 */ /* 0x000fe4000f8e18ff */
[----:B------:R-:W-:-:S03]  /*2af0*/  SHF.L.U32 R5, R9, 0x1f, RZ ;  /* 0x0000001f09057819 */ /* 0x000fc600000006ff */
[----:B------:R-:W-:Y:S01]  /*2b00*/  VIADD R4, R2, 0xf0 ;  /* 0x000000f002047836 */ /* 0x000fe20000000000 */
[----:B------:R-:W1:Y:S02]  /*2b10*/  SYNCS.PHASECHK.TRANS64.TRYWAIT P0, [R2+URZ+0xe0], R5 ;  /* 0x0000e005020075a7 */ /* 0x000e6400080011ff */
[----:B-1----:R-:W-:Y:S05]  /*2b20*/  @!P0 BRA `(.L_x_47) ;  /* 0x0000006c00608947 */ /* 0x002fea0003800000 */
.L_x_145:
[----:B------:R-:W-:Y:S01]  /*2b30*/  ULEA UR4, UR5, UR6, 0x3 ;  /* 0x0000000605047291 */ /* 0x000fe2000f8e18ff */
[----:B------:R-:W-:Y:S02]  /*2b40*/  PRMT R4, RZ, 0x654, R4 ;  /* 0x00000654ff047816 */ /* 0x000fe40000000004 */
[----:B-1----:R-:W-:Y:S01]  /*2b50*/  SHF.L.U32 R5, R12, 0x1f, RZ ;  /* 0x0000001f0c057819 */ /* 0x002fe200000006ff */
[----:B------:R-:W-:Y:S01]  /*2b60*/  UIADD3 UR7, UPT, UPT, UR4, 0x80, URZ ;  /* 0x0000008004077890 */ /* 0x000fe2000fffe0ff */
[----:B------:R1:W-:Y:S05]  /*2b70*/  SYNCS.ARRIVE.TRANS64.RED.A1T0 RZ, [R4+URZ], RZ ;  /* 0x000000ff04ff79a7 */ /* 0x0003ea00081004ff */
[----:B------:R-:W-:Y:S01]  /*2b80*/  IMAD.U32 R7, RZ, RZ, UR7 ;  /* 0x00000007ff077e24 */ /* 0x000fe2000f8e00ff */
[----:B------:R-:W2:Y:S04]  /*2b90*/  SYNCS.PHASECHK.TRANS64.TRYWAIT P0, [UR4+0x90], R5 ;  /* 0x00009005ff0075a7 */ /* 0x000ea80008001104 */
[----:B------:R-:W-:Y:S01]  /*2ba0*/  PRMT R6, R0, 0x654, R7 ;  /* 0x0000065400067816 */ /* 0x000fe20000000007 */
[----:B-1----:R-:W-:Y:S01]  /*2bb0*/  @!P2 IMAD.MOV.U32 R4, RZ, RZ, 0x10 ;  /* 0x00000010ff04a424 */ /* 0x002fe200078e00ff */
[----:B--2---:R-:W-:Y:S06]  /*2bc0*/  @!P0 BRA `(.L_x_48) ;  /* 0x0000006c004c8947 */ /* 0x004fec0003800000 */
.L_x_147:
[----:B------:R-:W-:Y:S01]  /*2bd0*/  ULEA UR8, UR5, UR6, 0x4 ;  /* 0x0000000605087291 */ /* 0x000fe2000f8e20ff */
[----:B------:R-:W-:Y:S01]  /*2be0*/  SEL R3, R6, R3, !P2 ;  /* 0x0000000306037207 */ /* 0x000fe20005000000 */
[----:B------:R-:W-:Y:S01]  /*2bf0*/  UIADD3 UR9, UPT, UPT, UR4, 0x80, URZ ;  /* 0x0000008004097890 */ /* 0x000fe2000fffe0ff */
[----:B-1----:R-:W-:Y:S01]  /*2c00*/  LEA R2, R11, UR6, 0x3 ;  /* 0x000000060b027c11 */ /* 0x002fe2000f8e18ff */
[----:B------:R-:W-:Y:S01]  /*2c10*/  UIADD3 UR8, UPT, UPT, UR8, 0x110, URZ ;  /* 0x0000011008087890 */ /* 0x000fe2000fffe0ff */
[----:B------:R-:W-:Y:S01]  /*2c20*/  SHF.L.U32 R5, R10, 0x1f, RZ ;  /* 0x0000001f0a057819 */ /* 0x000fe200000006ff */
[----:B------:R1:W-:Y:S01]  /*2c30*/  @!P2 SYNCS.ARRIVE.TRANS64.RED RZ, [R3+URZ], R4 ;  /* 0x0000000403ffa9a7 */ /* 0x0003e200080004ff */
[----:B------:R-:W-:Y:S01]  /*2c40*/  UIADD3 UR4, UPT, UPT, UR5, 0x1, URZ ;  /* 0x0000000105047890 */ /* 0x000fe2000fffe0ff */
[----:B------:R-:W-:-:S03]  /*2c50*/  VIADD R8, R8, 0x1 ;  /* 0x0000000108087836 */ /* 0x000fc60000000000 */
[----:B------:R-:W-:Y:S02]  /*2c60*/  UISETP.NE.AND UP0, UPT, UR4, 0x2, UPT ;  /* 0x000000020400788c */ /* 0x000fe4000bf05270 */
[----:B------:R-:W-:Y:S06]  /*2c70*/  UGETNEXTWORKID.BROADCAST [UR8], [UR9] ;  /* 0x00000000080073ca */ /* 0x000fec0008000100 */
[----:B------:R-:W-:Y:S01]  /*2c80*/  USEL UR7, URZ, 0x1, UP0 ;  /* 0x00000001ff077887 */ /* 0x000fe20008000000 */
[----:B------:R-:W-:Y:S01]  /*2c90*/  ISETP.NE.AND P0, PT, R8, 0x2, PT ;  /* 0x000000020800780c */ /* 0x000fe20003f05270 */
[----:B------:R-:W-:Y:S01]  /*2ca0*/  USEL UR5, UR4, URZ, UP0 ;  /* 0x000000ff04057287 */ /* 0x000fe20008000000 */
[----:B------:R-:W2:Y:S03]  /*2cb0*/  SYNCS.PHASECHK.TRANS64.TRYWAIT P1, [R2+URZ+0x80], R5 ;  /* 0x00008005020075a7 */ /* 0x000ea600080211ff */
[----:B------:R-:W-:Y:S01]  /*2cc0*/  LOP3.LUT R12, R12, UR7, RZ, 0x3c, !PT ;  /* 0x000000070c0c7c12 */ /* 0x000fe2000f8e3cff */
[----:B-12---:R-:W-:Y:S07]  /*2cd0*/  @!P1 BRA `(.L_x_49) ;  /* 0x0000006c00209947 */ /* 0x006fee0003800000 */
.L_x_148:
[C---:B------:R-:W-:Y:S01]  /*2ce0*/  LEA R4, R11.reuse, UR6, 0x4 ;  /* 0x000000060b047c11 */ /* 0x040fe2000f8e20ff */
[----:B-1----:R-:W-:Y:S01]  /*2cf0*/  VIADD R2, R2, 0x90 ;  /* 0x0000009002027836 */ /* 0x002fe20000000000 */
[----:B------:R-:W-:Y:S01]  /*2d00*/  SEL R8, R8, RZ, P0 ;  /* 0x000000ff08087207 */ /* 0x000fe20000000000 */
[----:B------:R-:W-:-:S03]  /*2d10*/  VIADD R11, R11, 0x1 ;  /* 0x000000010b0b7836 */ /* 0x000fc60000000000 */
[----:B------:R-:W1:Y:S01]  /*2d20*/  LDS.128 R4, [R4+0x110] ;  /* 0x0001100004047984 */ /* 0x000e620000000c00 */
[----:B------:R-:W-:Y:S02]  /*2d30*/  PRMT R2, RZ, 0x654, R2 ;  /* 0x00000654ff027816 */ /* 0x000fe40000000002 */
[C---:B------:R-:W-:Y:S01]  /*2d40*/  ISETP.NE.AND P1, PT, R11.reuse, 0x2, PT ;  /* 0x000000020b00780c */ /* 0x040fe20003f25270 */
[----:B------:R-:W-:Y:S01]  /*2d50*/  @!PT LDS RZ, [RZ] ;  /* 0x00000000fffff984 */ /* 0x000fe20000000800 */
[----:B------:R-:W-:Y:S01]  /*2d60*/  @!PT LDS RZ, [RZ] ;  /* 0x00000000fffff984 */ /* 0x000fe20000000800 */
[----:B------:R-:W-:Y:S01]  /*2d70*/  @!PT LDS RZ, [RZ] ;  /* 0x00000000fffff984 */ /* 0x000fe20000000800 */
[----:B------:R-:W-:Y:S01]  /*2d80*/  @!PT LDS RZ, [RZ] ;  /* 0x00000000fffff984 */ /* 0x000fe20000000800 */
[----:B------:R2:W-:Y:S06]  /*2d90*/  MEMBAR.ALL.CTA ;  /* 0x0000000000007992 */ /* 0x0005ec0000008000 */
[----:B--2---:R-:W2:Y:S01]  /*2da0*/  FENCE.VIEW.ASYNC.S ;  /* 0x00000000000073c6 */ /* 0x004ea20000000000 */
[----:B------:R-:W-:Y:S01]  /*2db0*/  SEL R11, R11, RZ, P1 ;  /* 0x000000ff0b0b7207 */ /* 0x000fe20000800000 */
[----:B--2---:R2:W-:Y:S01]  /*2dc0*/  SYNCS.ARRIVE.TRANS64.RED.A1T0 RZ, [R2+URZ], RZ ;  /* 0x000000ff02ff79a7 */ /* 0x0045e200081004ff */
[----:B-1----:R-:W-:-:S02]  /*2dd0*/  LOP3.LUT P3, RZ, R6, 0x1, RZ, 0xc0, !PT ;  /* 0x0000000106ff7812 */ /* 0x002fc4000786c0ff */
[----:B------:R-:W-:-:S04]  /*2de0*/  SEL R5, RZ, 0x1, P1 ;  /* 0x00000001ff057807 */ /* 0x000fc80000800000 */
[----:B------:R-:W-:Y:S02]  /*2df0*/  LOP3.LUT R10, R10, R5, RZ, 0x3c, !PT ;  /* 0x000000050a0a7212 */ /* 0x000fe400078e3cff */
[----:B--2---:R-:W-:-:S04]  /*2e00*/  SEL R2, RZ, 0x1, P0 ;  /* 0x00000001ff027807 */ /* 0x004fc80000000000 */
[----:B------:R-:W-:Y:S01]  /*2e10*/  LOP3.LUT R9, R9, R2, RZ, 0x3c, !PT ;  /* 0x0000000209097212 */ /* 0x000fe200078e3cff */
[----:B------:R-:W-:Y:S06]  /*2e20*/  @P3 BRA `(.L_x_50) ;  /* 0xfffffffc002c3947 */ /* 0x000fec000383ffff */
[----:B------:R-:W-:Y:S01]  /*2e30*/  ULEA UR4, UR5, UR6, 0x3 ;  /* 0x0000000605047291 */ /* 0x000fe2000f8e18ff */
[----:B------:R-:W-:-:S08]  /*2e40*/  SHF.L.U32 R3, R12, 0x1f, RZ ;  /* 0x0000001f0c037819 */ /* 0x000fd000000006ff */
[----:B------:R-:W1:Y:S02]  /*2e50*/  SYNCS.PHASECHK.TRANS64 P0, [UR4+0x90], R3 ;  /* 0x00009003ff0075a7 */ /* 0x000e640008001004 */
[----:B-1----:R-:W-:Y:S05]  /*2e60*/  @P0 BRA `(.L_x_51) ;  /* 0x0000000000080947 */ /* 0x002fea0003800000 */
[----:B------:R-:W1:Y:S02]  /*2e70*/  SYNCS.PHASECHK.TRANS64.TRYWAIT P0, [UR4+0x90], R3 ;  /* 0x00009003ff0075a7 */ /* 0x000e640008001104 */
[----:B-1----:R-:W-:Y:S05]  /*2e80*/  @!P0 BRA `(.L_x_52) ;  /* 0x0000006800c88947 */ /* 0x002fea0003800000 */
.L_x_51:
[----:B------:R-:W-:-:S04]  /*2e90*/  UIADD3 UR7, UPT, UPT, UR5, 0x1, URZ ;  /* 0x0000000105077890 */ /* 0x000fc8000fffe0ff */
[----:B------:R-:W-:-:S04]  /*2ea0*/  UISETP.NE.AND UP0, UPT, UR7, 0x2, UPT ;  /* 0x000000020700788c */ /* 0x000fc8000bf05270 */
[----:B------:R-:W-:Y:S02]  /*2eb0*/  USEL UR8, URZ, 0x1, UP0 ;  /* 0x00000001ff087887 */ /* 0x000fe40008000000 */
[----:B------:R-:W-:-:S04]  /*2ec0*/  USEL UR7, UR7, URZ, UP0 ;  /* 0x000000ff07077287 */ /* 0x000fc80008000000 */
[----:B------:R-:W-:Y:S01]  /*2ed0*/  ULEA UR7, UR7, UR6, 0x3 ;  /* 0x0000000607077291 */ /* 0x000fe2000f8e18ff */
[----:B-1----:R-:W-:-:S04]  /*2ee0*/  LOP3.LUT R3, R12, UR8, RZ, 0x3c, !PT ;  /* 0x000000080c037c12 */ /* 0x002fc8000f8e3cff */
[----:B------:R-:W-:-:S04]  /*2ef0*/  SHF.L.U32 R0, R3, 0x1f, RZ ;  /* 0x0000001f03007819 */ /* 0x000fc800000006ff */
[----:B------:R-:W1:Y:S02]  /*2f00*/  SYNCS.PHASECHK.TRANS64 P0, [UR7+0x90], R0 ;  /* 0x00009000ff0075a7 */ /* 0x000e640008001007 */
[----:B-1----:R-:W-:Y:S05]  /*2f10*/  @P0 EXIT ;  /* 0x000000000000094d */ /* 0x002fea0003800000 */
[----:B------:R-:W-:Y:S02]  /*2f20*/  SHF.L.U32 R3, R3, 0x1f, RZ ;  /* 0x0000001f03037819 */ /* 0x000fe400000006ff */
[----:B------:R-:W-:-:S07]  /*2f30*/  MOV R0, UR7 ;  /* 0x0000000700007c02 */ /* 0x000fce0008000f00 */
.L_x_53:
[----:B-1----:R1:W2:Y:S02]  /*2f40*/  SYNCS.PHASECHK.TRANS64.TRYWAIT P0, [R0+URZ+0x90], R3 ;  /* 0x00009003000075a7 */ /* 0x0022a400080011ff */
[----:B--2---:R-:W-:Y:S05]  /*2f50*/  @!P0 NANOSLEEP.SYNCS 0x989680 ;  /* 0x009896800000895d */ /* 0x004fea0003900000 */
[----:B------:R-:W2:Y:S02]  /*2f60*/  @!P0 SYNCS.PHASECHK.TRANS64 P0, [R0+URZ+0x90], R3 ;  /* 0x00009003000085a7 */ /* 0x000ea400080010ff */
[----:B--2---:R-:W-:Y:S05]  /*2f70*/  @P0 EXIT ;  /* 0x000000000000094d */ /* 0x004fea0003800000 */
[----:B------:R-:W-:Y:S05]  /*2f80*/  BRA `(.L_x_53) ;  /* 0xfffffffc00ec7947 */ /* 0x000fea000383ffff */
.L_x_46:
[----:B------:R-:W-:Y:S05]  /*2f90*/  BRA.U UP4, `(.L_x_54) ;  /* 0x00000011042c7547 */ /* 0x000fea000b800000 */
[----:B------:R-:W-:Y:S01]  /*2fa0*/  UMOV UR4, 0x40 ;  /* 0x0000004000047882 */ /* 0x000fe20000000000 */
[----:B------:R-:W-:Y:S01]  /*2fb0*/  NOP ;  /* 0x0000000000007918 */ /* 0x000fe20000000000 */
[----:B------:R-:W-:Y:S01]  /*2fc0*/  ULEA UR5, UR47, UR4, 0x18 ;  /* 0x000000042f057291 */ /* 0x000fe2000f8ec0ff */
[----:B------:R-:W-:Y:S02]  /*2fd0*/  UMOV UR6, 0x400 ;  /* 0x0000040000067882 */ /* 0x000fe40000000000 */
[----:B------:R-:W-:-:S06]  /*2fe0*/  ULEA UR6, UR47, UR6, 0x18 ;  /* 0x000000062f067291 */ /* 0x000fcc000f8ec0ff */
[----:B------:R-:W1:Y:S02]  /*2ff0*/  LDS.U8 R0, [UR5+0x1c] ;  /* 0x00001c05ff007984 */ /* 0x000e640008000000 */
[----:B-1----:R-:W-:-:S13]  /*3000*/  ISETP.NE.AND P0, PT, R0, RZ, PT ;  /* 0x000000ff0000720c */ /* 0x002fda0003f05270 */
[----:B------:R-:W-:Y:S05]  /*3010*/  @P0 BRA `(.L_x_55) ;  /* 0x0000000000580947 */ /* 0x000fea0003800000 */
[----:B------:R-:W-:-:S13]  /*3020*/  ELECT P0, URZ, PT ;  /* 0x0000000000ff782f */ /* 0x000fda0003800000 */
[----:B------:R-:W-:Y:S05]  /*3030*/  @!P0 BRA `(.L_x_56) ;  /* 0x0000000000608947 */ /* 0x000fea0003800000 */
[----:B------:R-:W-:Y:S01]  /*3040*/  UMOV UR4, 0x10 ;  /* 0x0000001000047882 */ /* 0x000fe20000000000 */
[----:B------:R-:W-:Y:S01]  /*3050*/  HFMA2 R0, -RZ, RZ, 0, 5.9604644775390625e-08 ;  /* 0x00000001ff007431 */ /* 0x000fe200000001ff */
[----:B------:R-:W-:-:S03]  /*3060*/  MOV R3, 0xffff ;  /* 0x0000ffff00037802 */ /* 0x000fc60000000f00 */
[----:B------:R-:W-:Y:S04]  /*3070*/  DEPBAR.LE SB1, 0x36 ;  /* 0x00009d800000791a */ /* 0x000fe80000000000 */
[----:B------:R-:W1:Y:S02]  /*3080*/  UTCATOMSWS.FIND_AND_SET.ALIGN UP0, UR4, UR4 ;  /* 0x00000004000475e3 */ /* 0x000e640008000800 */
[----:B-1----:R-:W-:Y:S01]  /*3090*/  MOV R4, UR4 ;  /* 0x0000000400047c02 */ /* 0x002fe20008000f00 */
[----:B------:R-:W-:Y:S06]  /*30a0*/  BRA.U UP0, `(.L_x_57) ;  /* 0x0000000100187547 */ /* 0x000fec000b800000 */
.L_x_58:
[----:B------:R-:W-:Y:S05]  /*30b0*/  NANOSLEEP 0x64 ;  /* 0x000000640000795d */ /* 0x000fea0003800000 */
[----:B------:R-:W-:-:S05]  /*30c0*/  UMOV UR4, 0x10 ;  /* 0x0000001000047882 */ /* 0x000fca0000000000 */
[----:B------:R-:W-:Y:S04]  /*30d0*/  DEPBAR.LE SB1, 0x36 ;  /* 0x00009d800000791a */ /* 0x000fe80000000000 */
[----:B------:R-:W1:Y:S02]  /*30e0*/  UTCATOMSWS.FIND_AND_SET.ALIGN UP0, UR4, UR4 ;  /* 0x00000004000475e3 */ /* 0x000e640008000800 */
[----:B-1----:R-:W-:Y:S01]  /*30f0*/  MOV R4, UR4 ;  /* 0x0000000400047c02 */ /* 0x002fe20008000f00 */
[----:B------:R-:W-:Y:S05]  /*3100*/  BRA.U !UP0, `(.L_x_58) ;  /* 0xfffffffd08e87547 */ /* 0x000fea000b83ffff */
.L_x_57:
[-C--:B------:R-:W-:Y:S02]  /*3110*/  SHF.L.U32 R3, R3, R4.reuse, RZ ;  /* 0x0000000403037219 */ /* 0x080fe400000006ff */
[----:B------:R-:W-:Y:S01]  /*3120*/  SHF.L.U32 R0, R0, R4, RZ ;  /* 0x0000000400007219 */ /* 0x000fe200000006ff */
[----:B------:R-:W-:Y:S02]  /*3130*/  IMAD.SHL.U32 R4, R4, 0x20, RZ ;  /* 0x0000002004047824 */ /* 0x000fe400078e00ff */
[----:B------:R1:W-:Y:S04]  /*3140*/  ATOMS.OR RZ, [UR5+0x14], R3 ;  /* 0x00001403ffff798c */ /* 0x0003e8000b000005 */
[----:B------:R1:W-:Y:S04]  /*3150*/  ATOMS.OR RZ, [UR5+0x18], R0 ;  /* 0x00001800ffff798c */ /* 0x0003e8000b000005 */
[----:B------:R1:W-:Y:S01]  /*3160*/  STS [UR6+0x130], R4 ;  /* 0x00013004ff007988 */ /* 0x0003e20008000806 */
[----:B------:R-:W-:Y:S05]  /*3170*/  BRA `(.L_x_56) ;  /* 0x0000000000107947 */ /* 0x000fea0003800000 */
.L_x_55:
[----:B------:R-:W-:Y:S02]  /*3180*/  MOV R0, 0xffffffff ;  /* 0xffffffff00007802 */ /* 0x000fe40000000f00 */
[----:B------:R-:W-:-:S03]  /*3190*/  MOV R4, 0x31c0 ;  /* 0x000031c000047802 */ /* 0x000fc60000000f00 */
[----:B------:R1:W-:Y:S04]  /*31a0*/  STS [UR6+0x130], R0 ;  /* 0x00013000ff007988 */ /* 0x0003e80008000806 */
[----:B-1---5:R-:W-:Y:S05]  /*31b0*/  CALL.REL.NOINC `($__internal_1_$__cuda_sm10x_tcgen05_guardrail_trap_phase_invalid_during_alloc) ;  /* 0x0000007000147944 */ /* 0x022fea0003c00000 */
.L_x_56:
[----:B------:R-:W-:Y:S05]  /*31c0*/  WARPSYNC.ALL ;  /* 0x0000000000007948 */ /* 0x000fea0003800000 */
[----:B------:R-:W2:Y:S01]  /*31d0*/  S2UR UR4, SR_CgaCtaId ;  /* 0x00000000000479c3 */ /* 0x000ea20000008800 */
[----:B------:R-:W-:Y:S01]  /*31e0*/  UMOV UR41, 0x400 ;  /* 0x0000040000297882 */ /* 0x000fe20000000000 */
[----:B------:R-:W-:-:S06]  /*31f0*/  NOP ;  /* 0x0000000000007918 */ /* 0x000fcc0000000000 */
[----:B------:R-:W-:Y:S06]  /*3200*/  BAR.ARV 0x6, 0xa0 ;  /* 0x0182800000007b1d */ /* 0x000fec0000002000 */
[----:B------:R-:W3:Y:S01]  /*3210*/  LDCU UR6, c[0x0][0x38c] ;  /* 0x00007180ff0677ac */ /* 0x000ee20008000800 */
[----:B------:R-:W-:Y:S01]  /*3220*/  LOP3.LUT R2, R2, 0xffff, RZ, 0xc0, !PT ;  /* 0x0000ffff02027812 */ /* 0x000fe200078ec0ff */
[----:B------:R-:W-:Y:S01]  /*3230*/  IMAD.MOV.U32 R11, RZ, RZ, 0x1 ;  /* 0x00000001ff0b7424 */ /* 0x000fe200078e00ff */
[----:B------:R-:W-:Y:S01]  /*3240*/  CS2R R8, SRZ ;  /* 0x0000000000087805 */ /* 0x000fe2000001ff00 */
[----:B------:R-:W4:Y:S01]  /*3250*/  LDCU UR7, c[0x0][0x38c] ;  /* 0x00007180ff0777ac */ /* 0x000f220008000800 */
[----:B------:R-:W-:Y:S01]  /*3260*/  R2UR UR42, R2 ;  /* 0x00000000022a72ca */ /* 0x000fe200000e0000 */
[----:B------:R-:W-:Y:S01]  /*3270*/  IMAD.MOV.U32 R10, RZ, RZ, RZ ;  /* 0x000000ffff0a7224 */ /* 0x000fe200078e00ff */
[----:B------:R-:W-:Y:S01]  /*3280*/  UMOV UR46, URZ ;  /* 0x000000ff002e7c82 */ /* 0x000fe20008000000 */
[----:B------:R-:W-:Y:S01]  /*3290*/  UMOV UR39, URZ ;  /* 0x000000ff00277c82 */ /* 0x000fe20008000000 */
[----:B--2---:R-:W-:Y:S01]  /*32a0*/  ULEA UR41, UR4, UR41, 0x18 ;  /* 0x0000002904297291 */ /* 0x004fe2000f8ec0ff */
[----:B------:R-:W-:Y:S01]  /*32b0*/  UMOV UR62, 0x0 ;  /* 0x00000000003e7882 */ /* 0x000fe20000000000 */
[----:B------:R-:W-:-:S02]  /*32c0*/  UMOV UR63, 0x8200490 ;  /* 0x08200490003f7882 */ /* 0x000fc40000000000 */
[----:B------:R-:W-:Y:S02]  /*32d0*/  UIADD3 UR5, UPT, UPT, UR41, 0x8400, URZ ;  /* 0x0000840029057890 */ /* 0x000fe4000fffe0ff */
[----:B------:R-:W-:Y:S02]  /*32e0*/  UIADD3 UR4, UPT, UPT, UR41, 0x20400, URZ ;  /* 0x0002040029047890 */ /* 0x000fe4000fffe0ff */
[----:B---3--:R-:W-:Y:S01]  /*32f0*/  UIADD3 UR6, UPT, UPT, UR6, 0x7f, URZ ;  /* 0x0000007f06067890 */ /* 0x008fe2000fffe0ff */
[----:B-1----:R-:W1:Y:S01]  /*3300*/  LDS R0, [UR41+0x130] ;  /* 0x00013029ff007984 */ /* 0x002e620008000800 */
[----:B------:R-:W-:Y:S02]  /*3310*/  USHF.R.U32.HI UR5, URZ, 0x4, UR5 ;  /* 0x00000004ff057899 */ /* 0x000fe40008011605 */
[----:B------:R-:W-:Y:S02]  /*3320*/  USHF.R.S32.HI UR47, URZ, 0x1f, UR6 ;  /* 0x0000001fff2f7899 */ /* 0x000fe40008011406 */
[----:B------:R-:W-:-:S02]  /*3330*/  USHF.R.U32.HI UR4, URZ, 0x4, UR4 ;  /* 0x00000004ff047899 */ /* 0x000fc40008011604 */
[----:B------:R-:W-:Y:S02]  /*3340*/  ULEA.HI UR47, UR47, UR6, URZ, 0x7 ;  /* 0x000000062f2f7291 */ /* 0x000fe4000f8f38ff */
[----:B------:R-:W-:Y:S02]  /*3350*/  ULOP3.LUT UR5, UR5, 0x3fff, URZ, 0xc0, !UPT ;  /* 0x00003fff05057892 */ /* 0x000fe4000f8ec0ff */
[----:B------:R-:W-:Y:S02]  /*3360*/  USHF.R.S32.HI UR47, URZ, 0x7, UR47 ;  /* 0x00000007ff2f7899 */ /* 0x000fe4000801142f */
[----:B------:R-:W-:Y:S02]  /*3370*/  ULOP3.LUT UR4, UR4, 0x3fff, URZ, 0xc0, !UPT ;  /* 0x00003fff04047892 */ /* 0x000fe4000f8ec0ff */
[----:B------:R-:W-:Y:S01]  /*3380*/  UISETP.LT.AND UP0, UPT, UR47, 0x1, UPT ;  /* 0x000000012f00788c */ /* 0x000fe2000bf01270 */
[----:B------:R-:W-:Y:S01]  /*3390*/  UMOV UR60, 0x0 ;  /* 0x00000000003c7882 */ /* 0x000fe20000000000 */
[----:B------:R-:W-:-:S02]  /*33a0*/  UMOV UR61, 0x8200490 ;  /* 0x08200490003d7882 */ /* 0x000fc40000000000 */
[----:B------:R-:W-:Y:S01]  /*33b0*/  USEL UR64, UR47, 0x1, !UP0 ;  /* 0x000000012f407887 */ /* 0x000fe2000c000000 */
[----:B------:R-:W-:Y:S01]  /*33c0*/  UMOV UR58, 0x0 ;  /* 0x00000000003a7882 */ /* 0x000fe20000000000 */
[----:B------:R-:W-:Y:S01]  /*33d0*/  UMOV UR59, 0x8200490 ;  /* 0x08200490003b7882 */ /* 0x000fe20000000000 */
[----:B------:R-:W-:Y:S01]  /*33e0*/  UMOV UR56, 0x0 ;  /* 0x0000000000387882 */ /* 0x000fe20000000000 */
[----:B------:R-:W-:Y:S01]  /*33f0*/  UMOV UR57, 0x8200490 ;  /* 0x0820049000397882 */ /* 0x000fe20000000000 */
[----:B------:R-:W-:Y:S01]  /*3400*/  UMOV UR54, 0x0 ;  /* 0x0000000000367882 */ /* 0x000fe20000000000 */
[----:B------:R-:W-:Y:S01]  /*3410*/  UMOV UR55, 0x8200490 ;  /* 0x0820049000377882 */ /* 0x000fe20000000000 */
[----:B------:R-:W-:Y:S01]  /*3420*/  UMOV UR52, 0x0 ;  /* 0x0000000000347882 */ /* 0x000fe20000000000 */
[----:B------:R-:W-:Y:S01]  /*3430*/  UMOV UR53, 0x8200490 ;  /* 0x0820049000357882 */ /* 0x000fe20000000000 */
[----:B------:R-:W-:Y:S02]  /*3440*/  ULOP3.LUT UR43, UR5, 0x10000, URZ, 0xfc, !UPT ;  /* 0x00010000052b7892 */ /* 0x000fe4000f8efcff */
[----:B------:R-:W-:-:S02]  /*3450*/  ULOP3.LUT UR44, UR4, 0x10000, URZ, 0xfc, !UPT ;  /* 0x00010000042c7892 */ /* 0x000fc4000f8efcff */
[----:B------:R-:W-:Y:S02]  /*3460*/  UIADD3 UR64, UPT, UPT, -UR64, URZ, URZ ;  /* 0x000000ff40407290 */ /* 0x000fe4000fffe1ff */
[----:B----4-:R-:W-:Y:S01]  /*3470*/  UISETP.GE.AND UP4, UPT, UR7, 0x1, UPT ;  /* 0x000000010700788c */ /* 0x010fe2000bf86270 */
[----:B------:R-:W-:Y:S01]  /*3480*/  UMOV UR50, 0x0 ;  /* 0x0000000000327882 */ /* 0x000fe20000000000 */
[----:B------:R-:W-:Y:S01]  /*3490*/  UMOV UR51, 0x8200490 ;  /* 0x0820049000337882 */ /* 0x000fe20000000000 */
[----:B------:R-:W-:Y:S01]  /*34a0*/  UMOV UR48, 0x0 ;  /* 0x0000000000307882 */ /* 0x000fe20000000000 */
[----:B-1----:R-:W-:Y:S01]  /*34b0*/  R2UR UR65, R0 ;  /* 0x00000000004172ca */ /* 0x002fe200000e0000 */
[----:B------:R-:W-:-:S14]  /*34c0*/  UMOV UR49, 0x8200490 ;  /* 0x0820049000317882 */ /* 0x000fdc0000000000 */
.L_x_65:
[----:B------:R-:W-:Y:S02]  /*34d0*/  LEA R0, R10, UR41, 0x3 ;  /* 0x000000290a007c11 */ /* 0x000fe4000f8e18ff */
[----:B------:R-:W-:Y:S02]  /*34e0*/  SHF.L.U32 R5, R9, 0x1f, RZ ;  /* 0x0000001f09057819 */ /* 0x000fe400000006ff */
[----:B------:R-:W-:Y:S01]  /*34f0*/  PLOP3.LUT P0, PT, PT, PT, UP4, 0x80, 0x8 ;  /* 0x000000000008781c */ /* 0x000fe20003f0f048 */
[----:B------:R-:W-:Y:S01]  /*3500*/  VIADD R3, R0, 0x90 ;  /* 0x0000009000037836 */ /* 0x000fe20000000000 */
[----:B-1----:R-:W1:Y:S02]  /*3510*/  SYNCS.PHASECHK.TRANS64.TRYWAIT P1, [R0+URZ+0x80], R5 ;  /* 0x00008005000075a7 */ /* 0x002e6400080211ff */
[----:B-1-3--:R-:W-:Y:S09]  /*3520*/  @!P1 BRA `(.L_x_59) ;  /* 0x0000006400389947 */ /* 0x00aff20003800000 */
.L_x_150:
[----:B------:R-:W-:Y:S01]  /*3530*/  LEA R4, R10, UR41, 0x4 ;  /* 0x000000290a047c11 */ /* 0x000fe2000f8e20ff */
[----:B------:R-:W-:Y:S01]  /*3540*/  @UP4 ULEA UR4, UR39, UR41, 0x3 ;  /* 0x0000002927044291 */ /* 0x000fe2000f8e18ff */
[----:B------:R-:W-:Y:S01]  /*3550*/  PLOP3.LUT P2, PT, PT, PT, PT, 0x80, 0x8 ;  /* 0x000000000008781c */ /* 0x000fe20003f4f070 */
[----:B------:R-:W-:Y:S01]  /*3560*/  ULEA UR45, UR46, UR41, 0x3 ;  /* 0x000000292e2d7291 */ /* 0x000fe2000f8e18ff */
[----:B------:R-:W-:Y:S01]  /*3570*/  PRMT R3, RZ, 0x654, R3 ;  /* 0x00000654ff037816 */ /* 0x000fe20000000003 */
[----:B------:R-:W-:Y:S01]  /*3580*/  ULEA UR36, UR46, UR65, 0x7 ;  /* 0x000000412e247291 */ /* 0x000fe2000f8e38ff */
[----:B-1----:R-:W1:Y:S01]  /*3590*/  LDS.128 R4, [R4+0x110] ;  /* 0x0001100004047984 */ /* 0x002e620000000c00 */
[----:B------:R-:W-:Y:S02]  /*35a0*/  @P0 SHF.L.U32 R2, R8, 0x1f, RZ ;  /* 0x0000001f08020819 */ /* 0x000fe400000006ff */
[----:B------:R-:W-:Y:S01]  /*35b0*/  SHF.L.U32 R0, R11, 0x1f, RZ ;  /* 0x0000001f0b007819 */ /* 0x000fe200000006ff */
[----:B------:R-:W-:Y:S01]  /*35c0*/  @!PT LDS RZ, [RZ] ;  /* 0x00000000fffff984 */ /* 0x000fe20000000800 */
[----:B------:R-:W-:Y:S01]  /*35d0*/  @!PT LDS RZ, [RZ] ;  /* 0x00000000fffff984 */ /* 0x000fe20000000800 */
[----:B------:R-:W-:Y:S01]  /*35e0*/  @!PT LDS RZ, [RZ] ;  /* 0x00000000fffff984 */ /* 0x000fe20000000800 */
[----:B------:R-:W-:Y:S01]  /*35f0*/  @!PT LDS RZ, [RZ] ;  /* 0x00000000fffff984 */ /* 0x000fe20000000800 */
[----:B------:R2:W-:Y:S06]  /*3600*/  MEMBAR.ALL.CTA ;  /* 0x0000000000007992 */ /* 0x0005ec0000008000 */
[----:B--2---:R-:W2:Y:S02]  /*3610*/  FENCE.VIEW.ASYNC.S ;  /* 0x00000000000073c6 */ /* 0x004ea40000000000 */
[----:B--2---:R2:W-:Y:S01]  /*3620*/  SYNCS.ARRIVE.TRANS64.RED.A1T0 RZ, [R3+URZ], RZ ;  /* 0x000000ff03ff79a7 */ /* 0x0045e200081004ff */
[----:B------:R2:W3:Y:S01]  /*3630*/  @P0 SYNCS.PHASECHK.TRANS64.TRYWAIT P2, [UR4], R2 ;  /* 0x00000002ff0005a7 */ /* 0x0004e20008041104 */
[----:B-1----:R-:W-:Y:S01]  /*3640*/  LOP3.LUT P1, RZ, R6, 0x1, RZ, 0xc0, !PT ;  /* 0x0000000106ff7812 */ /* 0x002fe2000782c0ff */
[----:B------:R-:W1:Y:S02]  /*3650*/  SYNCS.PHASECHK.TRANS64.TRYWAIT P0, [UR45+0xc0], R0 ;  /* 0x0000c000ff0075a7 */ /* 0x000e64000800112d */
[----:B-123--:R-:W-:Y:S10]  /*3660*/  @!P0 BRA `(.L_x_60) ;  /* 0x0000006000fc8947 */ /* 0x00eff40003800000 */
.L_x_152:
[----:B------:R-:W-:Y:S01]  /*3670*/  IADD3 R10, PT, PT, R10, 0x1, RZ ;  /* 0x000000010a0a7810 */ /* 0x000fe20007ffe0ff */
[----:B------:R-:W-:Y:S06]  /*3680*/  BRA.U !UP4, `(.L_x_61) ;  /* 0x000000050c107547 */ /* 0x000fec000b800000 */
[----:B------:R-:W-:Y:S01]  /*3690*/  UPLOP3.LUT UP2, UPT, UPT, UPT, UPT, 0x40, 0x4 ;  /* 0x000000000004789c */ /* 0x000fe20003f4e870 */
[----:B------:R-:W-:Y:S01]  /*36a0*/  UMOV UR38, UR64 ;  /* 0x0000004000267c82 */ /* 0x000fe20008000000 */
[----:B------:R-:W-:Y:S01]  /*36b0*/  UMOV UR37, UR47 ;  /* 0x0000002f00257c82 */ /* 0x000fe20008000000 */
[----:B------:R-:W-:-:S08]  /*36c0*/  UMOV UR5, UR39 ;  /* 0x0000002700057c82 */ /* 0x000fd00008000000 */
.L_x_64:
[----:B------:R-:W-:Y:S02]  /*36d0*/  UIADD3 UR38, UPT, UPT, UR38, 0x1, URZ ;  /* 0x0000000126267890 */ /* 0x000fe4000fffe0ff */
[----:B------:R-:W-:Y:S02]  /*36e0*/  ULEA UR7, UR5, UR41, 0x3 ;  /* 0x0000002905077291 */ /* 0x000fe4000f8e18ff */
[----:B------:R-:W-:Y:S01]  /*36f0*/  UISETP.NE.AND UP3, UPT, UR38, URZ, UPT ;  /* 0x000000ff2600728c */ /* 0x000fe2000bf65270 */
[----:B--23--:R-:W-:Y:S10]  /*3700*/  @P2 BRA `(.L_x_62) ;  /* 0x00000000000c2947 */ /* 0x00cff40003800000 */
[----:B-1----:R-:W-:Y:S04]  /*3710*/  SHF.L.U32 R3, R8, 0x1f, RZ ;  /* 0x0000001f08037819 */ /* 0x002fe800000006ff */
[----:B------:R-:W1:Y:S02]  /*3720*/  SYNCS.PHASECHK.TRANS64.TRYWAIT P0, [UR7], R3 ;  /* 0x00000003ff0075a7 */ /* 0x000e640008001107 */
[----:B-1----:R-:W-:Y:S05]  /*3730*/  @!P0 BRA `(.L_x_63) ;  /* 0x0000006000e08947 */ /* 0x002fea0003800000 */
.L_x_62:
[----:B------:R-:W-:Y:S01]  /*3740*/  UISETP.NE.AND UP0, UPT, UR37, 0x1, UPT ;  /* 0x000000012500788c */ /* 0x000fe2000bf05270 */
[----:B------:R-:W-:Y:S01]  /*3750*/  PLOP3.LUT P2, PT, PT, PT, PT, 0x80, 0x8 ;  /* 0x000000000008781c */ /* 0x000fe20003f4f070 */
[----:B------:R-:W-:Y:S02]  /*3760*/  UIADD3 UR4, UPT, UPT, UR5, 0x1, URZ ;  /* 0x0000000105047890 */ /* 0x000fe4000fffe0ff */
[----:B------:R-:W-:Y:S02]  /*3770*/  UIADD3 UR40, UPT, UPT, UR7, 0x18, URZ ;  /* 0x0000001807287890 */ /* 0x000fe4000fffe0ff */
[----:B------:R-:W-:Y:S01]  /*3780*/  UISETP.NE.AND UP1, UPT, UR4, 0x3, UPT ;  /* 0x000000030400788c */ /* 0x000fe2000bf25270 */
[----:B------:R-:W-:Y:S01]  /*3790*/  PLOP3.LUT P0, PT, PT, PT, UP0, 0x80, 0x8 ;  /* 0x000000000008781c */ /* 0x000fe20003f0f008 */
[----:B------:R-:W-:Y:S02]  /*37a0*/  UIADD3 UR37, UPT, UPT, UR37, -0x1, URZ ;  /* 0xffffffff25257890 */ /* 0x000fe4000fffe0ff */
[----:B------:R-:W-:Y:S02]  /*37b0*/  USEL UR6, URZ, 0x1, UP1 ;  /* 0x00000001ff067887 */ /* 0x000fe40008800000 */
[----:B------:R-:W-:Y:S01]  /*37c0*/  USEL UR39, UR4, URZ, UP1 ;  /* 0x000000ff04277287 */ /* 0x000fe20008800000 */
[----:B------:R-:W-:Y:S01]  /*37d0*/  UMOV UR7, 0x40004040 ;  /* 0x4000404000077882 */ /* 0x000fe20000000000 */
[----:B------:R-:W-:Y:S02]  /*37e0*/  UMOV UR35, 0x40004040 ;  /* 0x4000404000237882 */ /* 0x000fe40000000000 */
[----:B------:R-:W-:Y:S01]  /*37f0*/  @UP0 ULEA UR4, UR39, UR41, 0x3 ;  /* 0x0000002927040291 */ /* 0x000fe2000f8e18ff */
[----:B------:R-:W-:Y:S01]  /*3800*/  LOP3.LUT R8, R8, UR6, RZ, 0x3c, !PT ;  /* 0x0000000608087c12 */ /* 0x000fe2000f8e3cff */
[----:B------:R-:W-:Y:S01]  /*3810*/  ULEA UR6, UR5, UR44, 0xb ;  /* 0x0000002c05067291 */ /* 0x000fe2000f8e58ff */
[----:B------:R-:W-:Y:S02]  /*3820*/  UMOV UR33, 0x40004040 ;  /* 0x4000404000217882 */ /* 0x000fe40000000000 */
[----:B-1----:R-:W-:Y:S01]  /*3830*/  @P0 SHF.L.U32 R0, R8, 0x1f, RZ ;  /* 0x0000001f08000819 */ /* 0x002fe200000006ff */
[----:B------:R-:W-:Y:S02]  /*3840*/  UIADD3 UR34, UPT, UPT, UR6, 0x2, URZ ;  /* 0x0000000206227890 */ /* 0x000fe4000fffe0ff */
[----:B------:R-:W-:Y:S01]  /*3850*/  UIADD3 UR30, UPT, UPT, UR6, 0x4, URZ ;  /* 0x00000004061e7890 */ /* 0x000fe2000fffe0ff */
[----:B------:R2:W3:Y:S01]  /*3860*/  @P0 SYNCS.PHASECHK.TRANS64.TRYWAIT P2, [UR4], R0 ;  /* 0x00000000ff0005a7 */ /* 0x0004e20008041104 */
[----:B------:R-:W-:Y:S02]  /*3870*/  ULEA UR4, UR5, UR43, 0xb ;  /* 0x0000002b05047291 */ /* 0x000fe4000f8e58ff */
[----:B------:R-:W-:Y:S02]  /*3880*/  UIADD3 UR26, UPT, UPT, UR6, 0x6, URZ ;  /* 0x00000006061a7890 */ /* 0x000fe4000fffe0ff */
        /* <DEDUP_REMOVED lines=10> */
[----:B------:R-:W-:Y:S01]  /*3930*/  UIADD3 UR8, UPT, UPT, UR4, 0x406, URZ ;  /* 0x0000040604087890 */ /* 0x000fe2000fffe0ff */
[----:B------:R-:W-:Y:S01]  /*3940*/  UMOV UR5, 0x40004040 ;  /* 0x4000404000057882 */ /* 0x000fe20000000000 */
[----:B------:R-:W-:Y:S01]  /*3950*/  UMOV UR31, 0x40004040 ;  /* 0x40004040001f7882 */ /* 0x000fe20000000000 */
[----:B------:R1:W-:Y:S01]  /*3960*/  UTCHMMA gdesc[UR4], gdesc[UR6], tmem[UR36], tmem[UR62], idesc[UR63], UP2 ;  /* 0x00ff3e06040075ea */ /* 0x0003e20009000024 */
[----:B------:R-:W-:Y:S01]  /*3970*/  UPLOP3.LUT UP2, UPT, UPT, UPT, UPT, 0x80, 0x8 ;  /* 0x000000000008789c */ /* 0x000fe20003f4f070 */
[----:B------:R2:W-:Y:S01]  /*3980*/  UTCHMMA gdesc[UR32], gdesc[UR34], tmem[UR36], tmem[UR60], idesc[UR61], UPT ;  /* 0x00ff3c22200075ea */ /* 0x0005e2000b800024 */
[----:B------:R-:W-:Y:S01]  /*3990*/  UMOV UR29, 0x40004040 ;  /* 0x40004040001d7882 */ /* 0x000fe20000000000 */
[----:B------:R-:W-:Y:S01]  /*39a0*/  UMOV UR27, 0x40004040 ;  /* 0x40004040001b7882 */ /* 0x000fe20000000000 */
        /* <DEDUP_REMOVED lines=12> */
[----:B------:R-:W-:Y:S01]  /*3a70*/  UMOV UR9, 0x40004040 ;  /* 0x4000404000097882 */ /* 0x000fe20000000000 */
[----:B------:R2:W-:Y:S01]  /*3a80*/  UTCHMMA gdesc[UR12], gdesc[UR14], tmem[UR36], tmem[UR50], idesc[UR51], UPT ;  /* 0x00ff320e0c0075ea */ /* 0x0005e2000b800024 */
[----:B------:R2:W-:Y:S01]  /*3a90*/  UTCHMMA gdesc[UR8], gdesc[UR10], tmem[UR36], tmem[UR48], idesc[UR49], UPT ;  /* 0x00ff300a080075ea */ /* 0x0005e2000b800024 */
[----:B------:R2:W-:Y:S01]  /*3aa0*/  UTCBAR.MULTICAST [UR40], URZ, UR42 ;  /* 0x000000ff280073e9 */ /* 0x0005e2000800082a */
[----:B-1----:R-:W-:Y:S01]  /*3ab0*/  UMOV UR5, UR39 ;  /* 0x0000002700057c82 */ /* 0x002fe20008000000 */
[----:B------:R-:W-:Y:S05]  /*3ac0*/  BRA.U UP3, `(.L_x_64) ;  /* 0xfffffffd03007547 */ /* 0x000fea000b83ffff */
.L_x_61:
[----:B------:R-:W-:Y:S01]  /*3ad0*/  UIADD3 UR4, UPT, UPT, UR46, 0x1, URZ ;  /* 0x000000012e047890 */ /* 0x000fe2000fffe0ff */
[C---:B------:R-:W-:Y:S01]  /*3ae0*/  ISETP.NE.AND P0, PT, R10.reuse, 0x2, PT ;  /* 0x000000020a00780c */ /* 0x040fe20003f05270 */
[----:B------:R-:W-:Y:S02]  /*3af0*/  UIADD3 UR5, UPT, UPT, UR45, 0xa0, URZ ;  /* 0x000000a02d057890 */ /* 0x000fe4000fffe0ff */
[----:B------:R-:W-:Y:S01]  /*3b00*/  UISETP.NE.AND UP0, UPT, UR4, 0x4, UPT ;  /* 0x000000040400788c */ /* 0x000fe2000bf05270 */
[----:B-12---:R-:W-:Y:S02]  /*3b10*/  SEL R0, RZ, 0x1, P0 ;  /* 0x00000001ff007807 */ /* 0x006fe40000000000 */
[----:B------:R-:W-:Y:S01]  /*3b20*/  SEL R10, R10, RZ, P0 ;  /* 0x000000ff0a0a7207 */ /* 0x000fe20000000000 */
[----:B------:R-:W-:Y:S01]  /*3b30*/  USEL UR6, URZ, 0x1, UP0 ;  /* 0x00000001ff067887 */ /* 0x000fe20008000000 */
[----:B------:R-:W-:Y:S01]  /*3b40*/  LOP3.LUT R9, R9, R0, RZ, 0x3c, !PT ;  /* 0x0000000009097212 */ /* 0x000fe200078e3cff */
[----:B------:R-:W-:Y:S01]  /*3b50*/  USEL UR46, UR4, URZ, UP0 ;  /* 0x000000ff042e7287 */ /* 0x000fe20008000000 */
[----:B------:R1:W-:Y:S03]  /*3b60*/  UTCBAR [UR5], URZ ;  /* 0x000000ff050073e9 */ /* 0x0003e600080000ff */
[----:B------:R-:W-:Y:S01]  /*3b70*/  LOP3.LUT R11, R11, UR6, RZ, 0x3c, !PT ;  /* 0x000000060b0b7c12 */ /* 0x000fe2000f8e3cff */
[----:B------:R-:W-:Y:S07]  /*3b80*/  @P1 BRA `(.L_x_65) ;  /* 0xfffffff800501947 */ /* 0x000fee000383ffff */
[----:B------:R-:W2:Y:S01]  /*3b90*/  S2UR UR8, SR_CgaCtaId ;  /* 0x00000000000879c3 */ /* 0x000ea20000008800 */
[----:B------:R-:W-:Y:S01]  /*3ba0*/  ELECT P0, URZ, PT ;  /* 0x0000000000ff782f */ /* 0x000fe20003800000 */
[----:B------:R-:W-:Y:S01]  /*3bb0*/  IMAD.MOV.U32 R0, RZ, RZ, 0x1 ;  /* 0x00000001ff007424 */ /* 0x000fe200078e00ff */
[----:B------:R-:W-:Y:S01]  /*3bc0*/  UIADD3 UR41, UPT, UPT, UR41, 0xc0, URZ ;  /* 0x000000c029297890 */ /* 0x000fe2000fffe0ff */
[----:B------:R-:W-:Y:S01]  /*3bd0*/  SHF.L.U32 R3, R11, 0x1f, RZ ;  /* 0x0000001f0b037819 */ /* 0x000fe200000006ff */
[----:B------:R-:W-:-:S03]  /*3be0*/  UMOV UR4, 0x40 ;  /* 0x0000004000047882 */ /* 0x000fc60000000000 */
[----:B------:R-:W-:Y:S01]  /*3bf0*/  UVIRTCOUNT.DEALLOC.SMPOOL 0x80 ;  /* 0x000000800000784c */ /* 0x000fe20000000000 */
[----:B--2---:R-:W-:Y:S02]  /*3c00*/  ULEA UR8, UR8, UR4, 0x18 ;  /* 0x0000000408087291 */ /* 0x004fe4000f8ec0ff */
[----:B------:R-:W-:-:S07]  /*3c10*/  ULEA UR4, UR46, UR41, 0x3 ;  /* 0x000000292e047291 */ /* 0x000fce000f8e18ff */
[----:B------:R2:W-:Y:S02]  /*3c20*/  @P0 STS.U8 [UR8+0x1c], R0 ;  /* 0x00001c00ff000988 */ /* 0x0005e40008000008 */
[----:B------:R-:W4:Y:S02]  /*3c30*/  SYNCS.PHASECHK.TRANS64.TRYWAIT P0, [UR4], R3 ;  /* 0x00000003ff0075a7 */ /* 0x000f240008001104 */
[----:B--2-4-:R-:W-:Y:S05]  /*3c40*/  @!P0 BRA `(.L_x_66) ;  /* 0x0000005c00b48947 */ /* 0x014fea0003800000 */
.L_x_155:
[----:B------:R-:W-:-:S04]  /*3c50*/  UIADD3 UR4, UPT, UPT, UR46, 0x1, URZ ;  /* 0x000000012e047890 */ /* 0x000fc8000fffe0ff */
[----:B------:R-:W-:-:S04]  /*3c60*/  UISETP.NE.AND UP0, UPT, UR4, 0x4, UPT ;  /* 0x000000040400788c */ /* 0x000fc8000bf05270 */
[----:B------:R-:W-:Y:S02]  /*3c70*/  USEL UR6, URZ, 0x1, UP0 ;  /* 0x00000001ff067887 */ /* 0x000fe40008000000 */
[----:B------:R-:W-:-:S04]  /*3c80*/  USEL UR4, UR4, URZ, UP0 ;  /* 0x000000ff04047287 */ /* 0x000fc80008000000 */
[----:B-1----:R-:W-:Y:S01]  /*3c90*/  ULEA UR5, UR4, UR41, 0x3 ;  /* 0x0000002904057291 */ /* 0x002fe2000f8e18ff */
[----:B------:R-:W-:-:S04]  /*3ca0*/  LOP3.LUT R2, R11, UR6, RZ, 0x3c, !PT ;  /* 0x000000060b027c12 */ /* 0x000fc8000f8e3cff */
[----:B--2---:R-:W-:-:S04]  /*3cb0*/  SHF.L.U32 R3, R2, 0x1f, RZ ;  /* 0x0000001f02037819 */ /* 0x004fc800000006ff */
[----:B------:R-:W1:Y:S02]  /*3cc0*/  SYNCS.PHASECHK.TRANS64.TRYWAIT P0, [UR5], R3 ;  /* 0x00000003ff0075a7 */ /* 0x000e640008001105 */
[----:B-1----:R-:W-:Y:S05]  /*3cd0*/  @!P0 BRA `(.L_x_67) ;  /* 0x0000005c00a88947 */ /* 0x002fea0003800000 */
.L_x_157:
        /* <DEDUP_REMOVED lines=9> */
.L_x_159:
[----:B------:R-:W-:-:S04]  /*3d70*/  UIADD3 UR4, UPT, UPT, UR4, 0x1, URZ ;  /* 0x0000000104047890 */ /* 0x000fc8000fffe0ff */
[----:B------:R-:W-:-:S04]  /*3d80*/  UISETP.NE.AND UP0, UPT, UR4, 0x4, UPT ;  /* 0x000000040400788c */ /* 0x000fc8000bf05270 */
[----:B------:R-:W-:Y:S02]  /*3d90*/  USEL UR5, URZ, 0x1, UP0 ;  /* 0x00000001ff057887 */ /* 0x000fe40008000000 */
[----:B------:R-:W-:-:S04]  /*3da0*/  USEL UR4, UR4, URZ, UP0 ;  /* 0x000000ff04047287 */ /* 0x000fc80008000000 */
[----:B------:R-:W-:Y:S01]  /*3db0*/  ULEA UR4, UR4, UR41, 0x3 ;  /* 0x0000002904047291 */ /* 0x000fe2000f8e18ff */
[----:B-1----:R-:W-:-:S04]  /*3dc0*/  LOP3.LUT R3, R2, UR5, RZ, 0x3c, !PT ;  /* 0x0000000502037c12 */ /* 0x002fc8000f8e3cff */
[----:B------:R-:W-:-:S04]  /*3dd0*/  SHF.L.U32 R3, R3, 0x1f, RZ ;  /* 0x0000001f03037819 */ /* 0x000fc800000006ff */
[----:B------:R-:W1:Y:S02]  /*3de0*/  SYNCS.PHASECHK.TRANS64.TRYWAIT P0, [UR4], R3 ;  /* 0x00000003ff0075a7 */ /* 0x000e640008001104 */
[----:B-1----:R-:W-:Y:S05]  /*3df0*/  @!P0 BRA `(.L_x_69) ;  /* 0x0000005c00908947 */ /* 0x002fea0003800000 */
.L_x_161:
[----:B------:R-:W-:Y:S01]  /*3e00*/  NOP ;  /* 0x0000000000007918 */ /* 0x000fe20000000000 */
[----:B-1----:R-:W1:Y:S01]  /*3e10*/  LDS R0, [UR8+0x14] ;  /* 0x00001408ff007984 */ /* 0x002e620008000800 */
[----:B------:R-:W-:Y:S01]  /*3e20*/  ULOP3.LUT UR4, UR65, 0xffff, URZ, 0xc0, !UPT ;  /* 0x0000ffff41047892 */ /* 0x000fe2000f8ec0ff */
[----:B------:R-:W-:Y:S01]  /*3e30*/  UMOV UR5, 0xffff ;  /* 0x0000ffff00057882 */ /* 0x000fe20000000000 */
[----:B------:R-:W-:Y:S02]  /*3e40*/  UMOV UR6, 0x1 ;  /* 0x0000000100067882 */ /* 0x000fe40000000000 */
[----:B------:R-:W-:-:S04]  /*3e50*/  USHF.R.U32.HI UR4, URZ, 0x5, UR4 ;  /* 0x00000005ff047899 */ /* 0x000fc80008011604 */
[----:B------:R-:W-:Y:S02]  /*3e60*/  USHF.L.U32 UR5, UR5, UR4, URZ ;  /* 0x0000000405057299 */ /* 0x000fe400080006ff */
[----:B------:R-:W-:-:S04]  /*3e70*/  USHF.L.U32 UR4, UR6, UR4, URZ ;  /* 0x0000000406047299 */ /* 0x000fc800080006ff */
[----:B-1----:R-:W-:-:S04]  /*3e80*/  LOP3.LUT R0, R0, UR5, RZ, 0xc0, !PT ;  /* 0x0000000500007c12 */ /* 0x002fc8000f8ec0ff */
[----:B------:R-:W-:-:S13]  /*3e90*/  ISETP.NE.AND P0, PT, R0, UR5, PT ;  /* 0x0000000500007c0c */ /* 0x000fda000bf05270 */
[----:B------:R-:W-:Y:S05]  /*3ea0*/  @P0 BRA `(.L_x_70) ;  /* 0x0000000000580947 */ /* 0x000fea0003800000 */
[----:B------:R-:W1:Y:S02]  /*3eb0*/  LDS R0, [UR8+0x18] ;  /* 0x00001808ff007984 */ /* 0x000e640008000800 */
[----:B-1----:R-:W-:-:S04]  /*3ec0*/  LOP3.LUT R0, R0, UR4, RZ, 0xc0, !PT ;  /* 0x0000000400007c12 */ /* 0x002fc8000f8ec0ff */
[----:B------:R-:W-:-:S13]  /*3ed0*/  ISETP.NE.AND P0, PT, R0, UR4, PT ;  /* 0x0000000400007c0c */ /* 0x000fda000bf05270 */
[----:B------:R-:W-:Y:S05]  /*3ee0*/  @P0 BRA `(.L_x_71) ;  /* 0x00000000003c0947 */ /* 0x000fea0003800000 */
[----:B------:R-:W1:Y:S01]  /*3ef0*/  S2R R2, SR_LANEID ;  /* 0x0000000000027919 */ /* 0x000e620000000000 */
[----:B------:R-:W-:Y:S01]  /*3f00*/  ULOP3.LUT UR5, URZ, UR5, URZ, 0x33, !UPT ;  /* 0x00000005ff057292 */ /* 0x000fe2000f8e33ff */
[----:B------:R-:W-:Y:S01]  /*3f10*/  LOP3.LUT R4, RZ, UR4, RZ, 0x33, !PT ;  /* 0x00000004ff047c12 */ /* 0x000fe2000f8e33ff */
[----:B------:R-:W-:Y:S02]  /*3f20*/  VOTEU.ANY UR4, UPT, PT ;  /* 0x0000000000047886 */ /* 0x000fe400038e0100 */
[----:B------:R-:W-:Y:S01]  /*3f30*/  UFLO.U32 UR4, UR4 ;  /* 0x00000004000472bd */ /* 0x000fe200080e0000 */
[----:B------:R-:W2:Y:S01]  /*3f40*/  REDUX UR6, R4 ;  /* 0x00000000040673c4 */ /* 0x000ea20000000000 */
[----:B------:R-:W-:-:S06]  /*3f50*/  IMAD.U32 R0, RZ, RZ, UR5 ;  /* 0x00000005ff007e24 */ /* 0x000fcc000f8e00ff */
[----:B------:R4:W-:Y:S01]  /*3f60*/  UTCATOMSWS.AND URZ, UR5 ;  /* 0x0000000500ff79e3 */ /* 0x0009e20008000000 */
[----:B------:R-:W3:Y:S01]  /*3f70*/  REDUX UR7, R0 ;  /* 0x00000000000773c4 */ /* 0x000ee20000000000 */
[----:B-1----:R-:W-:Y:S01]  /*3f80*/  ISETP.EQ.U32.AND P0, PT, R2, UR4, PT ;  /* 0x0000000402007c0c */ /* 0x002fe2000bf02070 */
[----:B--2---:R-:W-:Y:S01]  /*3f90*/  IMAD.U32 R2, RZ, RZ, UR6 ;  /* 0x00000006ff027e24 */ /* 0x004fe2000f8e00ff */
[----:B---3--:R-:W-:-:S11]  /*3fa0*/  MOV R3, UR7 ;  /* 0x0000000700037c02 */ /* 0x008fd60008000f00 */
[----:B------:R4:W-:Y:S04]  /*3fb0*/  @P0 ATOMS.AND RZ, [UR8+0x14], R3 ;  /* 0x00001403ffff098c */ /* 0x0009e8000a800008 */
[----:B------:R4:W-:Y:S01]  /*3fc0*/  @P0 ATOMS.AND RZ, [UR8+0x18], R2 ;  /* 0x00001802ffff098c */ /* 0x0009e2000a800008 */
[----:B------:R-:W-:Y:S05]  /*3fd0*/  BRA `(.L_x_72) ;  /* 0x0000000000147947 */ /* 0x000fea0003800000 */
.L_x_71:
[----:B------:R-:W-:Y:S02]  /*3fe0*/  MOV R2, 0x4000 ;  /* 0x0000400000027802 */ /* 0x000fe40000000f00 */
[----:B---3-5:R-:W-:Y:S05]  /*3ff0*/  CALL.REL.NOINC `($__internal_0_$__cuda_sm10x_tcgen05_guardrail_trap_col_being_dealloced_not_returned_by_alloc) ;  /* 0x0000006000787944 */ /* 0x028fea0003c00000 */
[----:B------:R-:W-:Y:S05]  /*4000*/  BRA `(.L_x_72) ;  /* 0x0000000000087947 */ /* 0x000fea0003800000 */
.L_x_70:
[----:B------:R-:W-:Y:S02]  /*4010*/  MOV R2, 0x4030 ;  /* 0x0000403000027802 */ /* 0x000fe40000000f00 */
[----:B---3-5:R-:W-:Y:S05]  /*4020*/  CALL.REL.NOINC `($__internal_2_$__cuda_sm10x_tcgen05_guardrail_trap_unallocated_columns_being_dealloced) ;  /* 0x0000006000847944 */ /* 0x028fea0003c00000 */
.L_x_72:
[----:B------:R-:W-:Y:S01]  /*4030*/  NOP ;  /* 0x0000000000007918 */ /* 0x000fe20000000000 */
[----:B----4-:R-:W-:Y:S05]  /*4040*/  EXIT ;  /* 0x000000000000794d */ /* 0x010fea0003800000 */
.L_x_54:
[----:B------:R-:W-:-:S09]  /*4050*/  UISETP.NE.OR UP0, UPT, UR17, 0x3, !UP3 ;  /* 0x000000031100788c */ /* 0x000fd2000df05670 */
[----:B------:R-:W-:Y:S05]  /*4060*/  BRA.U UP0, `(.L_x_73) ;  /* 0x0000001100547547 */ /* 0x000fea000b800000 */
[----:B------:R-:W1:Y:S01]  /*4070*/  LDCU UR31, c[0x0][0x370] ;  /* 0x00006e00ff1f77ac */ /* 0x000e620008000800 */
[----:B------:R-:W2:Y:S01]  /*4080*/  LDC.64 R16, c[0x0][0x348] ;  /* 0x0000d200ff107b82 */ /* 0x000ea20000000a00 */
[----:B------:R-:W-:Y:S02]  /*4090*/  HFMA2 R13, -RZ, RZ, 0, 0 ;  /* 0x00000000ff0d7431 */ /* 0x000fe400000001ff */
[----:B------:R-:W-:Y:S01]  /*40a0*/  IMAD.MOV.U32 R15, RZ, RZ, 0x1 ;  /* 0x00000001ff0f7424 */ /* 0x000fe200078e00ff */
[----:B------:R-:W1:Y:S01]  /*40b0*/  LDCU.128 UR48, c[0x0][0xb10] ;  /* 0x00016200ff3077ac */ /* 0x000e620008000c00 */
[----:B------:R-:W-:Y:S01]  /*40c0*/  IMAD.MOV.U32 R14, RZ, RZ, RZ ;  /* 0x000000ffff0e7224 */ /* 0x000fe200078e00ff */
[----:B------:R-:W-:Y:S01]  /*40d0*/  MOV R7, 0x2000 ;  /* 0x0000200000077802 */ /* 0x000fe20000000f00 */
[----:B------:R-:W3:Y:S01]  /*40e0*/  LDCU UR30, c[0x0][0x374] ;  /* 0x00006e80ff1e77ac */ /* 0x000ee20008000800 */
[----:B------:R-:W4:Y:S01]  /*40f0*/  LDC.64 R2, c[0x0][0x888] ;  /* 0x00022200ff027b82 */ /* 0x000f220000000a00 */
[----:B------:R-:W3:Y:S01]  /*4100*/  LDCU UR15, c[0x0][0xb0c] ;  /* 0x00016180ff0f77ac */ /* 0x000ee20008000800 */
[----:B------:R-:W2:Y:S06]  /*4110*/  LDCU UR40, c[0x0][0xb20] ;  /* 0x00016400ff2877ac */ /* 0x000eac0008000800 */
[----:B------:R-:W4:Y:S01]  /*4120*/  LDC.64 R4, c[0x0][0x890] ;  /* 0x00022400ff047b82 */ /* 0x000f220000000a00 */
[----:B------:R-:W2:Y:S01]  /*4130*/  LDCU UR4, c[0x0][0xb30] ;  /* 0x00016600ff0477ac */ /* 0x000ea20008000800 */
[----:B------:R-:W-:Y:S01]  /*4140*/  UMOV UR21, 0x400 ;  /* 0x0000040000157882 */ /* 0x000fe20000000000 */
[----:B-1----:R-:W-:-:S02]  /*4150*/  UIMAD.WIDE.U32 UR6, UR31, UR48, URZ ;  /* 0x000000301f0672a5 */ /* 0x002fc4000f8e00ff */
[----:B---3--:R-:W-:Y:S02]  /*4160*/  UIMAD.WIDE.U32 UR8, UR30, UR51, URZ ;  /* 0x000000331e0872a5 */ /* 0x008fe4000f8e00ff */
[----:B------:R-:W-:Y:S02]  /*4170*/  ULEA UR21, UR47, UR21, 0x18 ;  /* 0x000000152f157291 */ /* 0x000fe4000f8ec0ff */
[----:B------:R-:W-:Y:S02]  /*4180*/  UPLOP3.LUT UP3, UPT, UPT, UPT, UPT, 0x40, 0x4 ;  /* 0x000000000004789c */ /* 0x000fe40003f6e870 */
[----:B------:R-:W-:Y:S01]  /*4190*/  UIADD3 UR37, UPT, UPT, UR21, 0x48, URZ ;  /* 0x0000004815257890 */ /* 0x000fe2000fffe0ff */
[----:B------:R-:W-:Y:S01]  /*41a0*/  UMOV UR6, UR7 ;  /* 0x0000000700067c82 */ /* 0x000fe20008000000 */
[----:B------:R-:W-:Y:S01]  /*41b0*/  UMOV UR38, UR9 ;  /* 0x0000000900267c82 */ /* 0x000fe20008000000 */
[----:B------:R-:W-:Y:S02]  /*41c0*/  UISETP.GE.AND UP0, UPT, UR42, 0x1, UPT ;  /* 0x000000012a00788c */ /* 0x000fe4000bf06270 */
[----:B------:R-:W-:Y:S01]  /*41d0*/  UISETP.NE.AND UP4, UPT, UR42, 0x1, UPT ;  /* 0x000000012a00788c */ /* 0x000fe2000bf85270 */
[----:B------:R-:W1:Y:S01]  /*41e0*/  LDCU.64 UR22, c[0x0][0xb28] ;  /* 0x00016500ff1677ac */ /* 0x000e620008000a00 */
[----:B------:R-:W-:-:S02]  /*41f0*/  UISETP.NE.AND UP6, UPT, UR15, 0x1, UPT ;  /* 0x000000010f00788c */ /* 0x000fc4000bfc5270 */
[----:B------:R-:W-:Y:S02]  /*4200*/  UISETP.NE.AND UP5, UPT, UR50, 0x1, UPT ;  /* 0x000000013200788c */ /* 0x000fe4000bfa5270 */
[----:B------:R-:W-:Y:S02]  /*4210*/  UIADD3 UR33, UPT, UPT, UR21, 0x30, URZ ;  /* 0x0000003015217890 */ /* 0x000fe4000fffe0ff */
[----:B------:R-:W-:Y:S02]  /*4220*/  UIADD3 UR25, UPT, UPT, UR21, 0x38, URZ ;  /* 0x0000003815197890 */ /* 0x000fe4000fffe0ff */
[----:B------:R-:W-:Y:S02]  /*4230*/  UIADD3 UR17, UPT, UPT, UR21, 0x40, URZ ;  /* 0x0000004015117890 */ /* 0x000fe4000fffe0ff */
[----:B------:R-:W-:Y:S02]  /*4240*/  UPRMT UR37, UR47, 0x654, UR37 ;  /* 0x000006542f257896 */ /* 0x000fe40008000025 */
[----:B------:R-:W-:-:S02]  /*4250*/  USHF.R.U32.HI UR39, URZ, UR49, UR6 ;  /* 0x00000031ff277299 */ /* 0x000fc40008011606 */
[----:B--2---:R-:W-:Y:S02]  /*4260*/  USHF.R.U32.HI UR38, URZ, UR40, UR38 ;  /* 0x00000028ff267299 */ /* 0x004fe40008011626 */
[----:B------:R-:W-:-:S11]  /*4270*/  UISETP.NE.AND UP2, UPT, UR4, 0x1, UPT ;  /* 0x000000010400788c */ /* 0x000fd6000bf45270 */
.L_x_84:
[C---:B------:R-:W-:Y:S02]  /*4280*/  LEA R12, R14.reuse, UR21, 0x3 ;  /* 0x000000150e0c7c11 */ /* 0x040fe4000f8e18ff */
[----:B------:R-:W-:Y:S02]  /*4290*/  SHF.L.U32 R9, R13, 0x1f, RZ ;  /* 0x0000001f0d097819 */ /* 0x000fe400000006ff */
[----:B------:R-:W-:Y:S02]  /*42a0*/  LEA R10, R14, UR21, 0x4 ;  /* 0x000000150e0a7c11 */ /* 0x000fe4000f8e20ff */
[----:B--2---:R-:W2:Y:S02]  /*42b0*/  SYNCS.PHASECHK.TRANS64.TRYWAIT P0, [R12+URZ+0x80], R9 ;  /* 0x000080090c0075a7 */ /* 0x004ea400080011ff */
[----:B--2---:R-:W-:Y:S05]  /*42c0*/  @!P0 BRA `(.L_x_74) ;  /* 0x0000005800748947 */ /* 0x004fea0003800000 */
.L_x_162:
[----:B--2---:R-:W2:Y:S01]  /*42d0*/  LDS.128 R8, [R10+0x110] ;  /* 0x000110000a087984 */ /* 0x004ea20000000c00 */
[----:B------:R-:W-:Y:S01]  /*42e0*/  UISETP.GE.AND UP0, UPT, UR42, 0x1, UPT ;  /* 0x000000012a00788c */ /* 0x000fe2000bf06270 */
[----:B------:R-:W-:Y:S01]  /*42f0*/  @!PT LDS RZ, [RZ] ;  /* 0x00000000fffff984 */ /* 0x000fe20000000800 */
[----:B------:R-:W-:Y:S01]  /*4300*/  @!PT LDS RZ, [RZ] ;  /* 0x00000000fffff984 */ /* 0x000fe20000000800 */
[----:B------:R-:W-:Y:S01]  /*4310*/  @!PT LDS RZ, [RZ] ;  /* 0x00000000fffff984 */ /* 0x000fe20000000800 */
[----:B------:R-:W-:Y:S01]  /*4320*/  @!PT LDS RZ, [RZ] ;  /* 0x00000000fffff984 */ /* 0x000fe20000000800 */
[----:B------:R3:W-:Y:S06]  /*4330*/  MEMBAR.ALL.CTA ;  /* 0x0000000000007992 */ /* 0x0007ec0000008000 */
[----:B---3--:R-:W3:Y:S01]  /*4340*/  FENCE.VIEW.ASYNC.S ;  /* 0x00000000000073c6 */ /* 0x008ee20000000000 */
[----:B--2---:R-:W-:Y:S11]  /*4350*/  LOP3.LUT P0, RZ, R10, 0x1, RZ, 0xc0, !PT ;  /* 0x000000010aff7812 */ /* 0x004ff6000780c0ff */
[----:B------:R-:W-:Y:S02]  /*4360*/  @!UPT UIADD3 URZ, UPT, UPT, URZ, URZ, URZ ;  /* 0x000000fffffff290 */ /* 0x000fe4000fffe0ff */
[----:B---3--:R-:W-:Y:S01]  /*4370*/  VOTEU.ANY UP1, P0 ;  /* 0x0000000000ff7886 */ /* 0x008fe20000020100 */
[----:B------:R-:W-:Y:S11]  /*4380*/  PLOP3.LUT P0, PT, PT, PT, UP1, 0x80, 0x8 ;  /* 0x000000000008781c */ /* 0x000ff60003f0f018 */
[----:B------:R-:W-:Y:S02]  /*4390*/  @!UPT UIADD3 URZ, UPT, UPT, URZ, URZ, URZ ;  /* 0x000000fffffff290 */ /* 0x000fe4000fffe0ff */
[----:B------:R-:W-:Y:S02]  /*43a0*/  @P0 SHF.R.U32.HI R0, RZ, 0x10, R9 ;  /* 0x00000010ff000819 */ /* 0x000fe40000011609 */
[----:B------:R-:W-:Y:S02]  /*43b0*/  @P0 MOV R6, R8 ;  /* 0x0000000800060202 */ /* 0x000fe40000000f00 */
[----:B------:R-:W-:Y:S01]  /*43c0*/  @P0 R2UR UR4, R0 ;  /* 0x00000000000402ca */ /* 0x000fe200000e0000 */
[----:B------:R-:W-:Y:S01]  /*43d0*/  VIADD R0, R12, 0x90 ;  /* 0x000000900c007836 */ /* 0x000fe20000000000 */
[----:B------:R-:W-:Y:S02]  /*43e0*/  @P0 LOP3.LUT R8, R9, 0xffff, RZ, 0xc0, !PT ;  /* 0x0000ffff09080812 */ /* 0x000fe400078ec0ff */
[----:B------:R-:W-:Y:S02]  /*43f0*/  @P0 R2UR UR6, R6 ;  /* 0x00000000060602ca */ /* 0x000fe400000e0000 */
[----:B------:R-:W-:Y:S02]  /*4400*/  PRMT R0, RZ, 0x654, R0 ;  /* 0x00000654ff007816 */ /* 0x000fe40000000000 */
[----:B------:R-:W-:Y:S02]  /*4410*/  @P0 R2UR UR5, R8 ;  /* 0x00000000080502ca */ /* 0x000fe400000e0000 */
[----:B------:R2:W-:Y:S03]  /*4420*/  SYNCS.ARRIVE.TRANS64.RED.A1T0 RZ, [R0+URZ], RZ ;  /* 0x000000ff00ff79a7 */ /* 0x0005e600081004ff */
[----:B------:R-:W-:Y:S04]  /*4430*/  @UP1 UMOV UR29, UR4 ;  /* 0x00000004001d1c82 */ /* 0x000fe80008000000 */
[----:B------:R-:W-:Y:S04]  /*4440*/  @UP1 UMOV UR14, UR6 ;  /* 0x00000006000e1c82 */ /* 0x000fe80008000000 */
[----:B------:R-:W-:Y:S01]  /*4450*/  @UP1 UMOV UR13, UR5 ;  /* 0x00000005000d1c82 */ /* 0x000fe20008000000 */
[----:B------:R-:W-:Y:S05]  /*4460*/  BRA.U !UP0, `(.L_x_75) ;  /* 0x0000000108a47547 */ /* 0x000fea000b800000 */
[----:B------:R-:W-:Y:S02]  /*4470*/  UIMAD.WIDE.U32 UR18, UR13, UR51, URZ ;  /* 0x000000330d1272a5 */ /* 0x000fe4000f8e00ff */
[----:B------:R-:W-:Y:S02]  /*4480*/  UIMAD.WIDE.U32 UR26, UR14, UR48, URZ ;  /* 0x000000300e1a72a5 */ /* 0x000fe4000f8e00ff */
[----:B------:R-:W-:Y:S02]  /*4490*/  USEL UR4, UR30, UR38, !UP5 ;  /* 0x000000261e047287 */ /* 0x000fe4000e800000 */
[----:B------:R-:W-:Y:S02]  /*44a0*/  USEL UR7, UR31, UR39, !UP6 ;  /* 0x000000271f077287 */ /* 0x000fe4000f000000 */
[----:B-1----:R-:W-:Y:S02]  /*44b0*/  UIMAD.WIDE.U32 UR8, UR4, UR22, URZ ;  /* 0x00000016040872a5 */ /* 0x002fe4000f8e00ff */
[----:B------:R-:W-:Y:S01]  /*44c0*/  UIMAD.WIDE.U32 UR10, UR7, UR22, URZ ;  /* 0x00000016070a72a5 */ /* 0x000fe2000f8e00ff */
[----:B------:R-:W-:Y:S02]  /*44d0*/  UMOV UR5, UR19 ;  /* 0x0000001300057c82 */ /* 0x000fe40008000000 */
[----:B------:R-:W-:Y:S03]  /*44e0*/  USHF.R.U32.HI UR6, URZ, UR40, UR5 ;  /* 0x00000028ff067299 */ /* 0x000fe60008011605 */
[----:B------:R-:W-:Y:S01]  /*44f0*/  UMOV UR5, UR27 ;  /* 0x0000001b00057c82 */ /* 0x000fe20008000000 */
[----:B------:R-:W-:Y:S02]  /*4500*/  USEL UR6, UR13, UR6, !UP5 ;  /* 0x000000060d067287 */ /* 0x000fe4000e800000 */
[----:B------:R-:W-:Y:S03]  /*4510*/  USHF.R.U32.HI UR12, URZ, UR49, UR5 ;  /* 0x00000031ff0c7299 */ /* 0x000fe60008011605 */
[----:B------:R-:W-:Y:S02]  /*4520*/  UMOV UR5, UR9 ;  /* 0x0000000900057c82 */ /* 0x000fe40008000000 */
[----:B------:R-:W-:Y:S03]  /*4530*/  @UP4 USHF.R.U32.HI UR4, URZ, UR23, UR5 ;  /* 0x00000017ff044299 */ /* 0x000fe60008011605 */
[----:B------:R-:W-:Y:S01]  /*4540*/  UMOV UR5, UR11 ;  /* 0x0000000b00057c82 */ /* 0x000fe20008000000 */
[----:B------:R-:W-:Y:S02]  /*4550*/  UIMAD UR4, UR42, UR4, URZ ;  /* 0x000000042a0472a4 */ /* 0x000fe4000f8e02ff */
[----:B------:R-:W-:Y:S02]  /*4560*/  @UP4 USHF.R.U32.HI UR7, URZ, UR23, UR5 ;  /* 0x00000017ff074299 */ /* 0x000fe40008011605 */
[----:B------:R-:W-:Y:S02]  /*4570*/  UIMAD.WIDE.U32 UR10, UR6, UR22, URZ ;  /* 0x00000016060a72a5 */ /* 0x000fe4000f8e00ff */
[----:B------:R-:W-:Y:S02]  /*4580*/  USEL UR5, UR14, UR12, !UP6 ;  /* 0x0000000c0e057287 */ /* 0x000fe4000f000000 */
[----:B------:R-:W-:Y:S02]  /*4590*/  UIMAD UR8, UR42, UR7, URZ ;  /* 0x000000072a0872a4 */ /* 0x000fe4000f8e02ff */
[----:B------:R-:W-:Y:S03]  /*45a0*/  UISETP.GE.AND UP0, UPT, UR6, UR4, UPT ;  /* 0x000000040600728c */ /* 0x000fe6000bf06270 */
[----:B------:R-:W-:Y:S01]  /*45b0*/  UMOV UR4, UR11 ;  /* 0x0000000b00047c82 */ /* 0x000fe20008000000 */
[----:B------:R-:W-:Y:S02]  /*45c0*/  UISETP.GE.OR UP0, UPT, UR5, UR8, UP0 ;  /* 0x000000080500728c */ /* 0x000fe40008706670 */
[----:B------:R-:W-:Y:S02]  /*45d0*/  USHF.R.U32.HI UR4, URZ, UR23, UR4 ;  /* 0x00000017ff047299 */ /* 0x000fe40008011604 */
[----:B------:R-:W-:Y:S02]  /*45e0*/  UIMAD.WIDE.U32 UR8, UR5, UR22, URZ ;  /* 0x00000016050872a5 */ /* 0x000fe4000f8e00ff */
[----:B------:R-:W-:Y:S04]  /*45f0*/  USEL UR10, UR6, UR4, !UP4 ;  /* 0x00000004060a7287 */ /* 0x000fe8000e000000 */
[----:B------:R-:W-:Y:S01]  /*4600*/  UIADD3 UR11, UPT, UPT, -UR10, URZ, URZ ;  /* 0x000000ff0a0b7290 */ /* 0x000fe2000fffe1ff */
[----:B------:R-:W-:Y:S02]  /*4610*/  @!UP0 UMOV UR4, UR9 ;  /* 0x0000000900048c82 */ /* 0x000fe40008000000 */
[----:B------:R-:W-:Y:S02]  /*4620*/  @!UP0 USHF.R.U32.HI UR4, URZ, UR23, UR4 ;  /* 0x00000017ff048299 */ /* 0x000fe40008011604 */
[----:B------:R-:W-:Y:S02]  /*4630*/  UIMAD UR8, UR42, UR11, UR6 ;  /* 0x0000000b2a0872a4 */ /* 0x000fe4000f8e0206 */
[----:B------:R-:W-:Y:S04]  /*4640*/  @!UP0 USEL UR4, UR5, UR4, !UP4 ;  /* 0x0000000405048287 */ /* 0x000fe8000e000000 */
[----:B------:R-:W-:Y:S02]  /*4650*/  @!UP0 UIMAD UR8, UR7, UR8, UR4 ;  /* 0x00000008070882a4 */ /* 0x000fe4000f8e0204 */
[----:B------:R-:W-:Y:S02]  /*4660*/  @!UP0 UIADD3 UR9, UPT, UPT, UR10, -UR4, URZ ;  /* 0x800000040a098290 */ /* 0x000fe4000fffe0ff */
[----:B------:R-:W-:Y:S02]  /*4670*/  UIADD3 UR4, UPT, UPT, -UR5, URZ, URZ ;  /* 0x000000ff05047290 */ /* 0x000fe4000fffe1ff */
[----:B------:R-:W-:Y:S02]  /*4680*/  UIADD3 UR7, UPT, UPT, -UR6, URZ, URZ ;  /* 0x000000ff06077290 */ /* 0x000fe4000fffe1ff */
[----:B------:R-:W-:Y:S02]  /*4690*/  @!UP0 UIMAD UR6, UR9, UR42, UR5 ;  /* 0x0000002a090682a4 */ /* 0x000fe4000f8e0205 */
[----:B------:R-:W-:Y:S02]  /*46a0*/  UIMAD UR14, UR15, UR4, UR14 ;  /* 0x000000040f0e72a4 */ /* 0x000fe4000f8e020e */
[----:B------:R-:W-:Y:S01]  /*46b0*/  UIMAD UR13, UR50, UR7, UR13 ;  /* 0x00000007320d72a4 */ /* 0x000fe2000f8e020d */
[----:B------:R-:W-:Y:S02]  /*46c0*/  @!UP0 UMOV UR5, UR8 ;  /* 0x0000000800058c82 */ /* 0x000fe40008000000 */
[----:B------:R-:W-:Y:S02]  /*46d0*/  UIMAD UR14, UR5, UR15, UR14 ;  /* 0x0000000f050e72a4 */ /* 0x000fe4000f8e020e */
[----:B------:R-:W-:Y:S11]  /*46e0*/  UIMAD UR13, UR6, UR50, UR13 ;  /* 0x00000032060d72a4 */ /* 0x000ff6000f8e020d */
[----:B------:R-:W-:Y:S01]  /*46f0*/  @!UPT UIADD3 URZ, UPT, UPT, URZ, URZ, URZ ;  /* 0x000000fffffff290 */ /* 0x000fe2000fffe0ff */
.L_x_75:
[----:B------:R-:W3:Y:S01]  /*4700*/  @!UP2 LDCU.128 UR8, c[0x0][0xb10] ;  /* 0x00016200ff08a7ac */ /* 0x000ee20008000c00 */
[C---:B----4-:R-:W-:Y:S02]  /*4710*/  ISETP.NE.U32.AND P1, PT, R4.reuse, RZ, PT ;  /* 0x000000ff0400720c */ /* 0x050fe40003f25070 */
[----:B------:R-:W-:Y:S02]  /*4720*/  ISETP.NE.U32.AND P0, PT, R4, RZ, PT ;  /* 0x000000ff0400720c */ /* 0x000fe40003f05070 */
[C---:B------:R-:W-:Y:S02]  /*4730*/  ISETP.NE.AND.EX P1, PT, R5.reuse, RZ, PT, P1 ;  /* 0x000000ff0500720c */ /* 0x040fe40003f25310 */
[----:B------:R-:W-:Y:S01]  /*4740*/  ISETP.NE.AND.EX P0, PT, R5, RZ, PT, P0 ;  /* 0x000000ff0500720c */ /* 0x000fe20003f05300 */
[----:B------:R-:W4:Y:S01]  /*4750*/  @!UP2 LDCU UR5, c[0x0][0xb0c] ;  /* 0x00016180ff05a7ac */ /* 0x000f220008000800 */
[----:B------:R-:W-:Y:S01]  /*4760*/  SHF.L.U32 R9, R15, 0x1f, RZ ;  /* 0x0000001f0f097819 */ /* 0x000fe200000006ff */
[----:B------:R-:W-:Y:S02]  /*4770*/  USHF.L.U32 UR35, UR16, 0x7, URZ ;  /* 0x0000000710237899 */ /* 0x000fe400080006ff */
[----:B------:R-:W-:Y:S02]  /*4780*/  USHF.L.U32 UR34, UR20, 0x7, URZ ;  /* 0x0000000714227899 */ /* 0x000fe400080006ff */
[----:B---3--:R-:W-:Y:S07]  /*4790*/  UIMAD.WIDE.U32 UR6, UR14, UR8, URZ ;  /* 0x000000080e0672a5 */ /* 0x008fee000f8e00ff */
[----:B------:R-:W-:Y:S01]  /*47a0*/  @!UP2 UMOV UR4, UR7 ;  /* 0x000000070004ac82 */ /* 0x000fe20008000000 */
[----:B----4-:R-:W-:Y:S02]  /*47b0*/  @!UP2 UISETP.NE.AND UP0, UPT, UR5, 0x1, UPT ;  /* 0x000000010500a88c */ /* 0x010fe4000bf05270 */
[----:B------:R-:W-:Y:S02]  /*47c0*/  @!UP2 USHF.R.U32.HI UR4, URZ, UR9, UR4 ;  /* 0x00000009ff04a299 */ /* 0x000fe40008011604 */
[----:B------:R-:W-:Y:S02]  /*47d0*/  UIMAD.WIDE.U32 UR6, UR13, UR11, URZ ;  /* 0x0000000b0d0672a5 */ /* 0x000fe4000f8e00ff */
[----:B------:R-:W-:Y:S02]  /*47e0*/  @!UP2 USEL UR8, UR14, UR4, !UP0 ;  /* 0x000000040e08a287 */ /* 0x000fe4000c000000 */
[----:B------:R-:W-:Y:S03]  /*47f0*/  @!UP2 UISETP.NE.AND UP0, UPT, UR10, 0x1, UPT ;  /* 0x000000010a00a88c */ /* 0x000fe6000bf05270 */
[----:B------:R-:W-:Y:S02]  /*4800*/  @!UP2 UMOV UR6, UR7 ;  /* 0x000000070006ac82 */ /* 0x000fe40008000000 */
[----:B------:R-:W3:Y:S02]  /*4810*/  @!UP2 LDCU UR4, c[0x0][0xb20] ;  /* 0x00016400ff04a7ac */ /* 0x000ee40008000800 */
[----:B---3--:R-:W-:Y:S04]  /*4820*/  @!UP2 USHF.R.U32.HI UR6, URZ, UR4, UR6 ;  /* 0x00000004ff06a299 */ /* 0x008fe80008011606 */
[----:B------:R-:W-:Y:S04]  /*4830*/  @!UP2 USEL UR6, UR13, UR6, !UP0 ;  /* 0x000000060d06a287 */ /* 0x000fe8000c000000 */
[----:B------:R-:W-:Y:S02]  /*4840*/  @!UP2 UIADD3 UR4, UPT, UPT, -UR8, UR6, URZ ;  /* 0x000000060804a290 */ /* 0x000fe4000fffe1ff */
[----:B------:R-:W-:Y:S02]  /*4850*/  @!UP2 UIADD3 UR6, UPT, UPT, UR8, -UR6, URZ ;  /* 0x800000060806a290 */ /* 0x000fe4000fffe0ff */
[----:B------:R-:W-:Y:S02]  /*4860*/  @!UP2 UIMAD UR14, UR4, UR5, UR14 ;  /* 0x00000005040ea2a4 */ /* 0x000fe4000f8e020e */
[----:B------:R-:W-:Y:S01]  /*4870*/  @!UP2 UIMAD UR13, UR6, UR10, UR13 ;  /* 0x0000000a060da2a4 */ /* 0x000fe2000f8e020d */
[----:B------:R-:W-:Y:S11]  /*4880*/  BRA.U UP3, `(.L_x_76) ;  /* 0x0000000103107547 */ /* 0x000ff6000b800000 */
[----:B--2---:R-:W-:Y:S04]  /*4890*/  MOV R0, UR43 ;  /* 0x0000002b00007c02 */ /* 0x004fe80008000f00 */
[----:B------:R-:W-:Y:S04]  /*48a0*/  SHF.L.U32 R11, R0, 0x1f, RZ ;  /* 0x0000001f000b7819 */ /* 0x000fe800000006ff */
[----:B------:R-:W2:Y:S02]  /*48b0*/  SYNCS.PHASECHK.TRANS64.TRYWAIT P2, [UR21+0x78], R11 ;  /* 0x0000780bff0075a7 */ /* 0x000ea40008041115 */
[----:B--2---:R-:W-:Y:S05]  /*48c0*/  @!P2 BRA `(.L_x_77) ;  /* 0x000000540008a947 */ /* 0x004fea0003800000 */
.L_x_76:
[----:B------:R-:W-:Y:S05]  /*48d0*/  @!P1 BRA `(.L_x_78) ;  /* 0x0000000000309947 */ /* 0x000fea0003800000 */
[----:B------:R-:W-:Y:S01]  /*48e0*/  ISETP.NE.U32.AND P1, PT, R2, RZ, PT ;  /* 0x000000ff0200720c */ /* 0x000fe20003f25070 */
[----:B------:R-:W3:Y:S01]  /*48f0*/  LDCU.64 UR4, c[0x0][0x358] ;  /* 0x00006b00ff0477ac */ /* 0x000ee20008000a00 */
[----:B------:R-:W-:Y:S02]  /*4900*/  IMAD.MOV.U32 R80, RZ, RZ, 0x1 ;  /* 0x00000001ff507424 */ /* 0x000fe400078e00ff */
[----:B------:R-:W-:Y:S11]  /*4910*/  ISETP.NE.AND.EX P1, PT, R3, RZ, PT, P1 ;  /* 0x000000ff0300720c */ /* 0x000ff60003f25310 */
[----:B------:R-:W-:Y:S02]  /*4920*/  @!UPT UIADD3 URZ, UPT, UPT, URZ, URZ, URZ ;  /* 0x000000fffffff290 */ /* 0x000fe4000fffe0ff */
[----:B--2---:R-:W2:Y:S01]  /*4930*/  @P1 LDC.64 R10, c[0x0][0x888] ;  /* 0x00022200ff0a1b82 */ /* 0x004ea20000000a00 */
[----:B------:R-:W-:Y:S04]  /*4940*/  @P1 IMAD R0, R4, UR36, RZ ;  /* 0x0000002404001c24 */ /* 0x000fe8000f8e02ff */
[----:B--2---:R-:W-:Y:S04]  /*4950*/  @P1 IMAD.WIDE R10, R0, 0x4, R10 ;  /* 0x00000004000a1825 */ /* 0x004fe800078e020a */
[----:B------:R-:W-:Y:S01]  /*4960*/  HFMA2 R0, -RZ, RZ, 0, 5.9604644775390625e-08 ;  /* 0x00000001ff007431 */ /* 0x000fe200000001ff */
[----:B---3-5:R3:W5:Y:S04]  /*4970*/  @P1 LDG.E R41, desc[UR4][R10.64] ;  /* 0x000000040a291981 */ /* 0x028768000c1e1900 */
[----:B------:R-:W-:Y:S01]  /*4980*/  @!P1 PRMT R80, R0, 0x7610, R80 ;  /* 0x0000761000509816 */ /* 0x000fe20000000050 */
[----:B---3--:R-:W4:Y:S06]  /*4990*/  @!P1 LDC R41, c[0x0][0x880] ;  /* 0x00022000ff299b82 */ /* 0x008f2c0000000800 */
.L_x_78:
[----:B----45:R-:W-:Y:S01]  /*49a0*/  @!P0 FSETP.EQ.AND P1, PT, R41, RZ, PT ;  /* 0x000000ff2900820b */ /* 0x030fe20003f22000 */
[----:B------:R-:W-:Y:S01]  /*49b0*/  @!UPT UIADD3 URZ, UPT, UPT, URZ, URZ, URZ ;  /* 0x000000fffffff290 */ /* 0x000fe2000fffe0ff */
[----:B------:R-:W-:Y:S11]  /*49c0*/  @!P0 BRA `(.L_x_79) ;  /* 0x0000000000188947 */ /* 0x000ff60003800000 */
[----:B------:R-:W-:Y:S02]  /*49d0*/  LOP3.LUT P0, RZ, R80, 0xff, RZ, 0xc0, !PT ;  /* 0x000000ff50ff7812 */ /* 0x000fe4000780c0ff */
[----:B------:R-:W-:Y:S04]  /*49e0*/  ISETP.NE.U32.AND P1, PT, R2, RZ, PT ;  /* 0x000000ff0200720c */ /* 0x000fe80003f25070 */
[----:B------:R-:W-:Y:S04]  /*49f0*/  ISETP.NE.AND.EX P1, PT, R3, RZ, PT, P1 ;  /* 0x000000ff0300720c */ /* 0x000fe80003f25310 */
[----:B------:R-:W-:Y:S03]  /*4a00*/  PLOP3.LUT P1, PT, P1, PT, PT, 0x8, 0x80 ;  /* 0x000000000080781c */ /* 0x000fe60000f2e170 */
[----:B------:R-:W-:Y:S11]  /*4a10*/  @P0 FSETP.EQ.AND P1, PT, R41, RZ, PT ;  /* 0x000000ff2900020b */ /* 0x000ff60003f22000 */
[----:B------:R-:W-:Y:S02]  /*4a20*/  @!UPT UIADD3 URZ, UPT, UPT, URZ, URZ, URZ ;  /* 0x000000fffffff290 */ /* 0x000fe4000fffe0ff */
.L_x_79:
[----:B------:R-:W3:Y:S01]  /*4a30*/  SYNCS.PHASECHK.TRANS64.TRYWAIT P2, [UR21+0x50], R9 ;  /* 0x00005009ff0075a7 */ /* 0x000ee20008041115 */
[----:B------:R-:W-:Y:S04]  /*4a40*/  ELECT P0, URZ, PT ;  /* 0x0000000000ff782f */ /* 0x000fe80003800000 */
[----:B------:R-:W-:Y:S11]  /*4a50*/  PLOP3.LUT P1, PT, P1, P0, PT, 0xf2, 0x2f ;  /* 0x00000000002f781c */ /* 0x000ff60000f21e72 */
[----:B------:R-:W-:Y:S02]  /*4a60*/  @!UPT UIADD3 URZ, UPT, UPT, URZ, URZ, URZ ;  /* 0x000000fffffff290 */ /* 0x000fe4000fffe0ff */
[----:B------:R-:W-:Y:S05]  /*4a70*/  @!P1 IADD3 R8, P0, PT, R16, 0x580, RZ ;  /* 0x0000058010089810 */ /* 0x000fea0007f1e0ff */
[----:B------:R-:W-:Y:S01]  /*4a80*/  @!P1 IMAD.X R6, RZ, RZ, R17, P0 ;  /* 0x000000ffff069224 */ /* 0x000fe200000e0611 */
[----:B---3--:R-:W-:Y:S07]  /*4a90*/  @!P2 BRA `(.L_x_80) ;  /* 0x0000005000aca947 */ /* 0x008fee0003800000 */
.L_x_165:
[----:B------:R-:W-:Y:S01]  /*4aa0*/  @!P1 R2UR UR5, R8 ;  /* 0x00000000080592ca */ /* 0x000fe200000e0000 */
[----:B------:R-:W-:Y:S01]  /*4ab0*/  VOTEU.ALL UP0, P1 ;  /* 0x0000000000ff7886 */ /* 0x000fe20000800000 */
[----:B------:R-:W-:Y:S01]  /*4ac0*/  @!P1 R2UR UR4, R6 ;  /* 0x00000000060492ca */ /* 0x000fe200000e0000 */
[----:B--2---:R-:W-:Y:S01]  /*4ad0*/  @!P1 IMAD.MOV.U32 R0, RZ, RZ, 0x2000 ;  /* 0x00002000ff009424 */ /* 0x004fe200078e00ff */
[----:B------:R-:W-:Y:S01]  /*4ae0*/  UMOV UR8, 0x0 ;  /* 0x0000000000087882 */ /* 0x000fe20000000000 */
[----:B------:R-:W-:Y:S01]  /*4af0*/  UMOV UR9, 0x10000000 ;  /* 0x1000000000097882 */ /* 0x000fe20000000000 */
[----:B------:R-:W-:Y:S01]  /*4b00*/  @!UP0 UIADD3 UR32, UPT, UPT, UR21, 0x200, URZ ;  /* 0x0000020015208890 */ /* 0x000fe2000fffe0ff */
[----:B------:R-:W-:Y:S01]  /*4b10*/  @!P1 IADD3 R8, P0, PT, R16, 0x580, RZ ;  /* 0x0000058010089810 */ /* 0x000fe20007f1e0ff */
[----:B------:R-:W-:Y:S01]  /*4b20*/  VOTEU.ALL UP0, P1 ;  /* 0x0000000000ff7886 */ /* 0x000fe20000800000 */
[----:B------:R-:W-:Y:S03]  /*4b30*/  UPRMT UR6, UR47, 0x654, UR33 ;  /* 0x000006542f067896 */ /* 0x000fe60008000021 */
[----:B------:R-:W-:Y:S02]  /*4b40*/  @!P1 IMAD.X R6, RZ, RZ, R17, P0 ;  /* 0x000000ffff069224 */ /* 0x000fe400000e0611 */
[----:B------:R-:W-:Y:S02]  /*4b50*/  IMAD.U32 R10, RZ, RZ, UR5 ;  /* 0x00000005ff0a7e24 */ /* 0x000fe4000f8e00ff */
[----:B------:R-:W-:Y:S03]  /*4b60*/  IMAD.U32 R11, RZ, RZ, UR4 ;  /* 0x00000004ff0b7e24 */ /* 0x000fe6000f8e00ff */
[----:B------:R-:W-:Y:S02]  /*4b70*/  @!P1 R2UR UR4, R10 ;  /* 0x000000000a0492ca */ /* 0x000fe400000e0000 */
[----:B------:R-:W-:Y:S11]  /*4b80*/  @!P1 R2UR UR5, R11 ;  /* 0x000000000b0592ca */ /* 0x000ff600000e0000 */
[----:B------:R-:W-:Y:S02]  /*4b90*/  @!UPT UIADD3 URZ, UPT, UPT, URZ, URZ, URZ ;  /* 0x000000fffffff290 */ /* 0x000fe4000fffe0ff */
[----:B------:R2:W-:Y:S01]  /*4ba0*/  @!UP0 UTMALDG.3D [UR32], [UR4], desc[UR8] ;  /* 0x00000820040085b4 */ /* 0x0005e20008011000 */
[----:B------:R2:W-:Y:S01]  /*4bb0*/  @!P1 SYNCS.ARRIVE.TRANS64.RED.A0TR RZ, [UR21+0x30], R0 ;  /* 0x00003000ffff99a7 */ /* 0x0005e20008300415 */
[----:B------:R-:W-:Y:S01]  /*4bc0*/  SYNCS.ARRIVE.TRANS64.RED.A1T0 RZ, [UR6], RZ ;  /* 0x000000ffffff79a7 */ /* 0x000fe20008100406 */
[----:B------:R-:W3:Y:S02]  /*4bd0*/  SYNCS.PHASECHK.TRANS64.TRYWAIT P2, [UR21+0x58], R9 ;  /* 0x00005809ff0075a7 */ /* 0x000ee40008041115 */
[----:B--23--:R-:W-:Y:S05]  /*4be0*/  @!P2 BRA `(.L_x_81) ;  /* 0x000000500070a947 */ /* 0x00cfea0003800000 */
.L_x_167:
        /* <DEDUP_REMOVED lines=8> */
[----:B------:R-:W-:Y:S01]  /*4c70*/  @!UP0 UIADD3 UR24, UPT, UPT, UR21, 0x2200, URZ ;  /* 0x0000220015188890 */ /* 0x000fe2000fffe0ff */
[----:B------:R-:W-:Y:S01]  /*4c80*/  VOTEU.ALL UP0, P1 ;  /* 0x0000000000ff7886 */ /* 0x000fe20000800000 */
[----:B------:R-:W-:Y:S01]  /*4c90*/  UMOV UR27, UR35 ;  /* 0x00000023001b7c82 */ /* 0x000fe20008000000 */
[----:B------:R-:W-:Y:S02]  /*4ca0*/  UMOV UR28, UR36 ;  /* 0x00000024001c7c82 */ /* 0x000fe40008000000 */
[----:B------:R-:W-:Y:S01]  /*4cb0*/  IMAD.U32 R10, RZ, RZ, UR5 ;  /* 0x00000005ff0a7e24 */ /* 0x000fe2000f8e00ff */
[----:B------:R-:W-:Y:S01]  /*4cc0*/  UPRMT UR6, UR47, 0x654, UR25 ;  /* 0x000006542f067896 */ /* 0x000fe20008000019 */
[----:B------:R-:W-:Y:S02]  /*4cd0*/  IMAD.U32 R11, RZ, RZ, UR4 ;  /* 0x00000004ff0b7e24 */ /* 0x000fe4000f8e00ff */
[----:B------:R-:W-:Y:S01]  /*4ce0*/  @!P1 IMAD.X R6, RZ, RZ, R17, P0 ;  /* 0x000000ffff069224 */ /* 0x000fe200000e0611 */
        /* <DEDUP_REMOVED lines=8> */
.L_x_169:
[----:B------:R-:W-:Y:S01]  /*4d70*/  @!P1 R2UR UR5, R8 ;  /* 0x00000000080592ca */ /* 0x000fe200000e0000 */
[----:B------:R-:W-:Y:S01]  /*4d80*/  VOTEU.ALL UP0, P1 ;  /* 0x0000000000ff7886 */ /* 0x000fe20000800000 */
[----:B------:R-:W-:Y:S01]  /*4d90*/  @!P1 R2UR UR4, R6 ;  /* 0x00000000060492ca */ /* 0x000fe200000e0000 */
[----:B--2---:R-:W-:Y:S01]  /*4da0*/  @!P1 IMAD.MOV.U32 R0, RZ, RZ, 0x2000 ;  /* 0x00002000ff009424 */ /* 0x004fe200078e00ff */
[----:B------:R-:W-:Y:S01]  /*4db0*/  UMOV UR8, 0x0 ;  /* 0x0000000000087882 */ /* 0x000fe20000000000 */
[----:B------:R-:W-:Y:S01]  /*4dc0*/  UMOV UR9, 0x10000000 ;  /* 0x1000000000097882 */ /* 0x000fe20000000000 */
[----:B------:R-:W-:Y:S01]  /*4dd0*/  @!UP0 UIADD3 UR18, UPT, UPT, UR34, 0x40, URZ ;  /* 0x0000004022128890 */ /* 0x000fe2000fffe0ff */
[----:B------:R-:W-:Y:S01]  /*4de0*/  VIADD R14, R14, 0x1 ;  /* 0x000000010e0e7836 */ /* 0x000fe20000000000 */
[----:B------:R-:W-:Y:S01]  /*4df0*/  @!UP0 UIADD3 UR16, UPT, UPT, UR21, 0x4200, URZ ;  /* 0x0000420015108890 */ /* 0x000fe2000fffe0ff */
[----:B------:R-:W-:Y:S01]  /*4e00*/  VOTEU.ALL UP0, P1 ;  /* 0x0000000000ff7886 */ /* 0x000fe20000800000 */
[----:B------:R-:W-:Y:S01]  /*4e10*/  UMOV UR19, UR35 ;  /* 0x0000002300137c82 */ /* 0x000fe20008000000 */
[----:B------:R-:W-:Y:S02]  /*4e20*/  UMOV UR20, UR36 ;  /* 0x0000002400147c82 */ /* 0x000fe40008000000 */
[----:B------:R-:W-:Y:S01]  /*4e30*/  IMAD.U32 R10, RZ, RZ, UR5 ;  /* 0x00000005ff0a7e24 */ /* 0x000fe2000f8e00ff */
[----:B------:R-:W-:Y:S01]  /*4e40*/  UPRMT UR6, UR47, 0x654, UR17 ;  /* 0x000006542f067896 */ /* 0x000fe20008000011 */
        /* <DEDUP_REMOVED lines=9> */
.L_x_171:
[----:B------:R-:W-:Y:S01]  /*4ee0*/  @!P1 IADD3 R6, P0, PT, R16, 0x580, RZ ;  /* 0x0000058010069810 */ /* 0x000fe20007f1e0ff */
[----:B------:R-:W-:Y:S01]  /*4ef0*/  VOTEU.ALL UP0, P1 ;  /* 0x0000000000ff7886 */ /* 0x000fe20000800000 */
[----:B------:R-:W-:Y:S01]  /*4f00*/  UMOV UR6, 0x0 ;  /* 0x0000000000067882 */ /* 0x000fe20000000000 */
[----:B------:R-:W-:Y:S01]  /*4f10*/  UMOV UR7, 0x10000000 ;  /* 0x1000000000077882 */ /* 0x000fe20000000000 */
[----:B------:R-:W-:Y:S01]  /*4f20*/  @!P1 R2UR UR5, R6 ;  /* 0x00000000060592ca */ /* 0x000fe200000e0000 */
[----:B--2---:R-:W-:Y:S01]  /*4f30*/  @!P1 IMAD.X R0, RZ, RZ, R17, P0 ;  /* 0x000000ffff009224 */ /* 0x004fe200000e0611 */
[----:B------:R-:W-:Y:S01]  /*4f40*/  @!UP0 UIADD3 UR10, UPT, UPT, UR34, 0x60, URZ ;  /* 0x00000060220a8890 */ /* 0x000fe2000fffe0ff */
[----:B------:R-:W-:Y:S01]  /*4f50*/  R2UR UR16, R82 ;  /* 0x00000000521072ca */ /* 0x000fe200000e0000 */
[----:B------:R-:W-:Y:S01]  /*4f60*/  @!UP0 UIADD3 UR8, UPT, UPT, UR21, 0x6200, URZ ;  /* 0x0000620015088890 */ /* 0x000fe2000fffe0ff */
[----:B------:R-:W-:Y:S01]  /*4f70*/  ISETP.NE.AND P0, PT, R14, 0x2, PT ;  /* 0x000000020e00780c */ /* 0x000fe20003f05270 */
[----:B------:R-:W-:Y:S01]  /*4f80*/  @!UP0 UIADD3 UR9, UPT, UPT, UR21, 0x48, URZ ;  /* 0x0000004815098890 */ /* 0x000fe2000fffe0ff */
[----:B------:R-:W-:Y:S01]  /*4f90*/  @!P1 R2UR UR4, R0 ;  /* 0x00000000000492ca */ /* 0x000fe200000e0000 */
[----:B------:R-:W-:Y:S01]  /*4fa0*/  VOTEU.ALL UP0, P1 ;  /* 0x0000000000ff7886 */ /* 0x000fe20000800000 */
[----:B------:R-:W-:Y:S01]  /*4fb0*/  UMOV UR11, UR35 ;  /* 0x00000023000b7c82 */ /* 0x000fe20008000000 */
[----:B------:R-:W-:Y:S01]  /*4fc0*/  UMOV UR12, UR36 ;  /* 0x00000024000c7c82 */ /* 0x000fe20008000000 */
[----:B------:R-:W-:Y:S01]  /*4fd0*/  SEL R0, RZ, 0x1, P0 ;  /* 0x00000001ff007807 */ /* 0x000fe20000000000 */
[----:B------:R-:W-:Y:S01]  /*4fe0*/  UIADD3 UR20, UPT, UPT, UR13, UR63, URZ ;  /* 0x0000003f0d147290 */ /* 0x000fe2000fffe0ff */
[----:B------:R-:W-:Y:S01]  /*4ff0*/  IMAD.U32 R8, RZ, RZ, UR5 ;  /* 0x00000005ff087e24 */ /* 0x000fe2000f8e00ff */
[----:B------:R-:W-:Y:S01]  /*5000*/  LOP3.LUT R15, R15, 0x1, RZ, 0x3c, !PT ;  /* 0x000000010f0f7812 */ /* 0x000fe200078e3cff */
[----:B------:R-:W-:Y:S01]  /*5010*/  UPLOP3.LUT UP3, UPT, UPT, UPT, UPT, 0x80, 0x8 ;  /* 0x000000000008789c */ /* 0x000fe20003f6f070 */
[----:B------:R-:W-:Y:S01]  /*5020*/  LOP3.LUT R13, R13, R0, RZ, 0x3c, !PT ;  /* 0x000000000d0d7212 */ /* 0x000fe200078e3cff */
[----:B------:R-:W-:Y:S01]  /*5030*/  UIADD3 UR16, UPT, UPT, UR14, UR16, URZ ;  /* 0x000000100e107290 */ /* 0x000fe2000fffe0ff */
[----:B------:R-:W-:Y:S01]  /*5040*/  SEL R14, R14, RZ, P0 ;  /* 0x000000ff0e0e7207 */ /* 0x000fe20000000000 */
[----:B------:R-:W-:Y:S01]  /*5050*/  UMOV UR36, UR29 ;  /* 0x0000001d00247c82 */ /* 0x000fe20008000000 */
[----:B------:R-:W-:Y:S01]  /*5060*/  IMAD.U32 R9, RZ, RZ, UR4 ;  /* 0x00000004ff097e24 */ /* 0x000fe2000f8e00ff */
[----:B------:R-:W-:Y:S04]  /*5070*/  @!P1 R2UR UR4, R8 ;  /* 0x00000000080492ca */ /* 0x000fe800000e0000 */
[----:B------:R-:W-:Y:S11]  /*5080*/  @!P1 R2UR UR5, R9 ;  /* 0x00000000090592ca */ /* 0x000ff600000e0000 */
[----:B------:R-:W-:Y:S02]  /*5090*/  @!UPT UIADD3 URZ, UPT, UPT, URZ, URZ, URZ ;  /* 0x000000fffffff290 */ /* 0x000fe4000fffe0ff */
[----:B------:R2:W-:Y:S01]  /*50a0*/  @!UP0 UTMALDG.3D [UR8], [UR4], desc[UR6] ;  /* 0x00000608040085b4 */ /* 0x0005e20008011000 */
[----:B------:R2:W-:Y:S01]  /*50b0*/  @!P1 SYNCS.ARRIVE.TRANS64.RED.A0TR RZ, [UR21+0x48], R7 ;  /* 0x00004807ffff99a7 */ /* 0x0005e20008300415 */
[----:B------:R-:W-:Y:S01]  /*50c0*/  SYNCS.ARRIVE.TRANS64.RED.A1T0 RZ, [UR37], RZ ;  /* 0x000000ffffff79a7 */ /* 0x000fe20008100425 */
[----:B------:R-:W-:Y:S05]  /*50d0*/  BRA.U UP1, `(.L_x_84) ;  /* 0xfffffff101687547 */ /* 0x000fea000b83ffff */
[----:B------:R-:W-:-:S04]  /*50e0*/  SHF.L.U32 R3, R15, 0x1f, RZ ;  /* 0x0000001f0f037819 */ /* 0x000fc800000006ff */
[----:B------:R-:W3:Y:S02]  /*50f0*/  SYNCS.PHASECHK.TRANS64.TRYWAIT P0, [UR21+0x50], R3 ;  /* 0x00005003ff0075a7 */ /* 0x000ee40008001115 */
[----:B---3--:R-:W-:Y:S05]  /*5100*/  @!P0 BRA `(.L_x_85) ;  /* 0x0000004c00708947 */ /* 0x008fea0003800000 */
.L_x_173:
[----:B------:R-:W4:Y:S02]  /*5110*/  SYNCS.PHASECHK.TRANS64.TRYWAIT P0, [UR21+0x58], R3 ;  /* 0x00005803ff0075a7 */ /* 0x000f240008001115 */
[----:B----4-:R-:W-:Y:S05]  /*5120*/  @!P0 BRA `(.L_x_86) ;  /* 0x0000004c00808947 */ /* 0x010fea0003800000 */
.L_x_175:
[----:B------:R-:W4:Y:S02]  /*5130*/  SYNCS.PHASECHK.TRANS64.TRYWAIT P0, [UR21+0x60], R3 ;  /* 0x00006003ff0075a7 */ /* 0x000f240008001115 */
[----:B----4-:R-:W-:Y:S05]  /*5140*/  @!P0 BRA `(.L_x_87) ;  /* 0x0000004c00908947 */ /* 0x010fea0003800000 */
.L_x_177:
[----:B---3--:R-:W-:-:S07]  /*5150*/  MOV R0, UR21 ;  /* 0x0000001500007c02 */ /* 0x008fce0008000f00 */
.L_x_88:
[----:B---3--:R-:W-:-:S04]  /*5160*/  SHF.L.U32 R3, R15, 0x1f, RZ ;  /* 0x0000001f0f037819 */ /* 0x008fc800000006ff */
[----:B------:R3:W4:Y:S03]  /*5170*/  SYNCS.PHASECHK.TRANS64.TRYWAIT P0, [R0+URZ+0x68], R3 ;  /* 0x00006803000075a7 */ /* 0x00072600080011ff */
[----:B----4-:R-:W-:Y:S05]  /*5180*/  @!P0 NANOSLEEP.SYNCS 0x989680 ;  /* 0x009896800000895d */ /* 0x010fea0003900000 */
[----:B------:R-:W4:Y:S02]  /*5190*/  @!P0 SYNCS.PHASECHK.TRANS64 P0, [R0+URZ+0x68], R3 ;  /* 0x00006803000085a7 */ /* 0x000f2400080010ff */
[----:B-12-4-:R-:W-:Y:S05]  /*51a0*/  @P0 EXIT ;  /* 0x000000000000094d */ /* 0x016fea0003800000 */
[----:B------:R-:W-:Y:S05]  /*51b0*/  BRA `(.L_x_88) ;  /* 0xfffffffc00e87947 */ /* 0x000fea000383ffff */
.L_x_73:
[----:B------:R-:W-:-:S06]  /*51c0*/  UISETP.GE.AND UP0, UPT, UR17, 0x4, UPT ;  /* 0x000000041100788c */ /* 0x000fcc000bf06270 */
[----:B------:R-:W-:-:S13]  /*51d0*/  PLOP3.LUT P0, PT, PT, PT, UP0, 0x80, 0x8 ;  /* 0x000000000008781c */ /* 0x000fda0003f0f008 */
[----:B------:R-:W-:Y:S05]  /*51e0*/  @!P0 EXIT ;  /* 0x000000000000894d */ /* 0x000fea0003800000 */
[----:B------:R-:W-:Y:S01]  /*51f0*/  BAR.SYNC.DEFER_BLOCKING 0x6, 0xa0 ;  /* 0x0182800000007b1d */ /* 0x000fe20000010000 */
[C---:B------:R-:W-:Y:S01]  /*5200*/  IMAD.SHL.U32 R2, R94.reuse, 0x20, RZ ;  /* 0x000000205e027824 */ /* 0x040fe200078e00ff */
[C---:B------:R-:W-:Y:S01]  /*5210*/  SHF.L.U32 R37, R94.reuse, 0x10, RZ ;  /* 0x000000105e257819 */ /* 0x040fe200000006ff */
[C---:B------:R-:W-:Y:S01]  /*5220*/  IMAD.SHL.U32 R93, R94.reuse, 0x4, RZ ;  /* 0x000000045e5d7824 */ /* 0x040fe200078e00ff */
[----:B------:R-:W-:Y:S01]  /*5230*/  LOP3.LUT R95, R94, 0x60, RZ, 0xc0, !PT ;  /* 0x000000605e5f7812 */ /* 0x000fe200078ec0ff */
[----:B------:R-:W-:Y:S01]  /*5240*/  HFMA2 R86, -RZ, RZ, 0, 0 ;  /* 0x00000000ff567431 */ /* 0x000fe200000001ff */
[----:B------:R-:W-:Y:S02]  /*5250*/  UMOV UR44, 0x400 ;  /* 0x00000400002c7882 */ /* 0x000fe40000000000 */
[----:B------:R-:W1:Y:S01]  /*5260*/  LDC.64 R78, c[0x0][0x8b0] ;  /* 0x00022c00ff4e7b82 */ /* 0x000e620000000a00 */
[----:B------:R-:W-:Y:S01]  /*5270*/  ULEA UR44, UR47, UR44, 0x18 ;  /* 0x0000002c2f2c7291 */ /* 0x000fe2000f8ec0ff */
[----:B------:R-:W-:Y:S01]  /*5280*/  LOP3.LUT R6, R2, 0xc0, RZ, 0xc0, !PT ;  /* 0x000000c002067812 */ /* 0x000fe200078ec0ff */
[----:B------:R-:W2:Y:S01]  /*5290*/  LDCU.64 UR6, c[0x0][0x890] ;  /* 0x00011200ff0677ac */ /* 0x000ea20008000a00 */
[----:B------:R-:W-:Y:S01]  /*52a0*/  LOP3.LUT R92, R94, 0x2, RZ, 0xc0, !PT ;  /* 0x000000025e5c7812 */ /* 0x000fe200078ec0ff */
[----:B------:R-:W-:Y:S01]  /*52b0*/  IMAD.MOV.U32 R90, RZ, RZ, 0x1 ;  /* 0x00000001ff5a7424 */ /* 0x000fe200078e00ff */
[----:B------:R-:W-:Y:S01]  /*52c0*/  LOP3.LUT R93, R6, 0x18, R93, 0xf8, !PT ;  /* 0x00000018065d7812 */ /* 0x000fe200078ef85d */
[----:B------:R-:W-:Y:S01]  /*52d0*/  UIADD3 UR4, UPT, UPT, UR44, 0x200, URZ ;  /* 0x000002002c047890 */ /* 0x000fe2000fffe0ff */
[----:B------:R-:W3:Y:S01]  /*52e0*/  LDC.64 R76, c[0x0][0x8a8] ;  /* 0x00022a00ff4c7b82 */ /* 0x000ee20000000a00 */
[----:B------:R-:W-:Y:S01]  /*52f0*/  LOP3.LUT R37, R37, 0x600000, RZ, 0xc0, !PT ;  /* 0x0060000025257812 */ /* 0x000fe200078ec0ff */
[----:B------:R-:W-:Y:S01]  /*5300*/  IMAD.MOV.U32 R36, RZ, RZ, RZ ;  /* 0x000000ffff247224 */ /* 0x000fe200078e00ff */
[----:B------:R-:W-:-:S02]  /*5310*/  LOP3.LUT R93, R93, 0xf20, R2, 0xf8, !PT ;  /* 0x00000f205d5d7812 */ /* 0x000fc400078ef802 */
[----:B------:R-:W-:Y:S01]  /*5320*/  CS2R R88, SRZ ;  /* 0x0000000000587805 */ /* 0x000fe2000001ff00 */
[----:B------:R-:W-:Y:S01]  /*5330*/  IMAD.U32 R84, RZ, RZ, UR4 ;  /* 0x00000004ff547e24 */ /* 0x000fe2000f8e00ff */
[----:B------:R-:W-:Y:S01]  /*5340*/  LOP3.LUT R94, R94, 0x4, RZ, 0xc0, !PT ;  /* 0x000000045e5e7812 */ /* 0x000fe200078ec0ff */
[----:B------:R-:W4:Y:S01]  /*5350*/  LDCU UR60, c[0x0][0x370] ;  /* 0x00006e00ff3c77ac */ /* 0x000f220008000800 */
[----:B------:R-:W4:Y:S02]  /*5360*/  LDS R0, [UR44+0x130] ;  /* 0x0001302cff007984 */ /* 0x000f240008000800 */
[----:B------:R-:W-:Y:S01]  /*5370*/  LEA R93, R93, R84, 0x1 ;  /* 0x000000545d5d7211 */ /* 0x000fe200078e08ff */
[----:B------:R-:W1:Y:S01]  /*5380*/  LDCU UR43, c[0x0][0xb0c] ;  /* 0x00016180ff2b77ac */ /* 0x000e620008000800 */
[----:B--2---:R-:W-:Y:S01]  /*5390*/  IMAD.U32 R97, RZ, RZ, UR6 ;  /* 0x00000006ff617e24 */ /* 0x004fe2000f8e00ff */
[----:B------:R-:W-:Y:S02]  /*53a0*/  MOV R96, UR7 ;  /* 0x0000000700607c02 */ /* 0x000fe40008000f00 */
[--C-:B------:R-:W-:Y:S01]  /*53b0*/  IMAD R92, R92, -0x10, R93.reuse ;  /* 0xfffffff05c5c7824 */ /* 0x100fe200078e025d */
[----:B------:R-:W2:Y:S01]  /*53c0*/  LDCU UR39, c[0x0][0xb30] ;  /* 0x00016600ff2777ac */ /* 0x000ea20008000800 */
[----:B------:R-:W-:Y:S01]  /*53d0*/  IMAD R91, R94, -0x10, R93 ;  /* 0xfffffff05e5b7824 */ /* 0x000fe200078e025d */
[----:B------:R-:W1:Y:S01]  /*53e0*/  LDCU.64 UR54, c[0x0][0x888] ;  /* 0x00011100ff3677ac */ /* 0x000e620008000a00 */
[----:B------:R-:W1:Y:S01]  /*53f0*/  LDCU.64 UR40, c[0x0][0xb28] ;  /* 0x00016500ff2877ac */ /* 0x000e620008000a00 */
[----:B------:R-:W1:Y:S01]  /*5400*/  LDCU.128 UR56, c[0x0][0xb10] ;  /* 0x00016200ff3877ac */ /* 0x000e620008000c00 */
[----:B------:R-:W1:Y:S01]  /*5410*/  LDCU UR53, c[0x0][0x374] ;  /* 0x00006e80ff3577ac */ /* 0x000e620008000800 */
[----:B------:R-:W-:Y:S01]  /*5420*/  UMOV UR52, URZ ;  /* 0x000000ff00347c82 */ /* 0x000fe20008000000 */
[----:B------:R-:W-:Y:S01]  /*5430*/  UMOV UR46, URZ ;  /* 0x000000ff002e7c82 */ /* 0x000fe20008000000 */
[----:B-1234-:R-:W-:-:S07]  /*5440*/  IMAD.IADD R37, R0, 0x1, R37 ;  /* 0x0000000100257824 */ /* 0x01efce00078e0225 */
.L_x_132:
[----:B------:R-:W-:Y:S02]  /*5450*/  LEA R3, R86, UR44, 0x3 ;  /* 0x0000002c56037c11 */ /* 0x000fe4000f8e18ff */
[----:B------:R-:W-:Y:S02]  /*5460*/  SHF.L.U32 R0, R88, 0x1f, RZ ;  /* 0x0000001f58007819 */ /* 0x000fe400000006ff */
[----:B------:R-:W-:Y:S02]  /*5470*/  LEA R5, R86, UR44, 0x4 ;  /* 0x0000002c56057c11 */ /* 0x000fe4000f8e20ff */
[----:B-1----:R-:W1:Y:S02]  /*5480*/  SYNCS.PHASECHK.TRANS64.TRYWAIT P0, [R3+URZ+0x80], R0 ;  /* 0x00008000030075a7 */ /* 0x002e6400080011ff */
[----:B-12---:R-:W-:Y:S05]  /*5490*/  @!P0 BRA `(.L_x_89) ;  /* 0x0000004800d48947 */ /* 0x006fea0003800000 */
.L_x_178:
        /* <DEDUP_REMOVED lines=11> */
[----:B------:R-:W-:Y:S01]  /*5550*/  PLOP3.LUT P0, PT, PT, PT, UP1, 0x80, 0x8 ;  /* 0x000000000008781c */ /* 0x000fe20003f0f018 */
[----:B------:R-:W-:Y:S11]  /*5560*/  UP2UR UR62, UPR, URZ, 0x2 ;  /* 0x00000002ff3e7883 */ /* 0x000ff60008000000 */
[----:B------:R-:W-:Y:S01]  /*5570*/  @!UPT UIADD3 URZ, UPT, UPT, URZ, URZ, URZ ;  /* 0x000000fffffff290 */ /* 0x000fe2000fffe0ff */
[----:B-1----:R-:W-:Y:S02]  /*5580*/  @P0 SHF.R.U32.HI R0, RZ, 0x10, R5 ;  /* 0x00000010ff000819 */ /* 0x002fe40000011605 */
        /* <DEDUP_REMOVED lines=12> */
[----:B------:R-:W2:Y:S01]  /*5650*/  LDCU UR12, c[0x0][0xb20] ;  /* 0x00016400ff0c77ac */ /* 0x000ea20008000800 */
[----:B------:R-:W-:Y:S02]  /*5660*/  UIMAD.WIDE.U32 UR4, UR53, UR59, URZ ;  /* 0x0000003b350472a5 */ /* 0x000fe4000f8e00ff */
[----:B------:R-:W-:Y:S02]  /*5670*/  UIMAD.WIDE.U32 UR6, UR60, UR56, URZ ;  /* 0x000000383c0672a5 */ /* 0x000fe4000f8e00ff */
[----:B------:R-:W-:Y:S02]  /*5680*/  UISETP.NE.AND UP0, UPT, UR58, 0x1, UPT ;  /* 0x000000013a00788c */ /* 0x000fe4000bf05270 */
[----:B------:R-:W-:Y:S02]  /*5690*/  UIMAD.WIDE.U32 UR8, UR37, UR59, URZ ;  /* 0x0000003b250872a5 */ /* 0x000fe4000f8e00ff */
[----:B------:R-:W-:Y:S02]  /*56a0*/  UIMAD.WIDE.U32 UR10, UR38, UR56, URZ ;  /* 0x00000038260a72a5 */ /* 0x000fe4000f8e00ff */
[----:B------:R-:W-:Y:S02]  /*56b0*/  UISETP.NE.AND UP1, UPT, UR43, 0x1, UPT ;  /* 0x000000012b00788c */ /* 0x000fe4000bf25270 */
[----:B------:R-:W-:Y:S01]  /*56c0*/  UISETP.NE.AND UP2, UPT, UR42, 0x1, UPT ;  /* 0x000000012a00788c */ /* 0x000fe2000bf45270 */
[----:B------:R-:W-:Y:S02]  /*56d0*/  UMOV UR4, UR5 ;  /* 0x0000000500047c82 */ /* 0x000fe40008000000 */
[----:B--2---:R-:W-:Y:S03]  /*56e0*/  USHF.R.U32.HI UR5, URZ, UR12, UR4 ;  /* 0x0000000cff057299 */ /* 0x004fe60008011604 */
[----:B------:R-:W-:Y:S02]  /*56f0*/  UMOV UR4, UR7 ;  /* 0x0000000700047c82 */ /* 0x000fe40008000000 */
[----:B------:R-:W-:Y:S02]  /*5700*/  USHF.R.U32.HI UR7, URZ, UR57, UR4 ;  /* 0x00000039ff077299 */ /* 0x000fe40008011604 */
[----:B------:R-:W-:Y:S02]  /*5710*/  USEL UR4, UR53, UR5, !UP0 ;  /* 0x0000000535047287 */ /* 0x000fe4000c000000 */
[----:B------:R-:W-:Y:S01]  /*5720*/  USEL UR7, UR60, UR7, !UP1 ;  /* 0x000000073c077287 */ /* 0x000fe2000c800000 */
[----:B------:R-:W-:Y:S01]  /*5730*/  UMOV UR5, UR9 ;  /* 0x0000000900057c82 */ /* 0x000fe20008000000 */
[----:B------:R-:W-:Y:S02]  /*5740*/  UIMAD.WIDE.U32 UR8, UR4, UR40, URZ ;  /* 0x00000028040872a5 */ /* 0x000fe4000f8e00ff */
[----:B------:R-:W-:Y:S03]  /*5750*/  USHF.R.U32.HI UR6, URZ, UR12, UR5 ;  /* 0x0000000cff067299 */ /* 0x000fe60008011605 */
[----:B------:R-:W-:Y:S01]  /*5760*/  UMOV UR5, UR11 ;  /* 0x0000000b00057c82 */ /* 0x000fe20008000000 */
[----:B------:R-:W-:Y:S02]  /*5770*/  UIMAD.WIDE.U32 UR10, UR7, UR40, URZ ;  /* 0x00000028070a72a5 */ /* 0x000fe4000f8e00ff */
[----:B------:R-:W-:Y:S02]  /*5780*/  USHF.R.U32.HI UR12, URZ, UR57, UR5 ;  /* 0x00000039ff0c7299 */ /* 0x000fe40008011605 */
[----:B------:R-:W-:Y:S01]  /*5790*/  USEL UR6, UR37, UR6, !UP0 ;  /* 0x0000000625067287 */ /* 0x000fe2000c000000 */
[----:B------:R-:W-:Y:S02]  /*57a0*/  UMOV UR5, UR9 ;  /* 0x0000000900057c82 */ /* 0x000fe40008000000 */
[----:B------:R-:W-:Y:S01]  /*57b0*/  UMOV UR10, UR11 ;  /* 0x0000000b000a7c82 */ /* 0x000fe20008000000 */
[----:B------:R-:W-:Y:S02]  /*57c0*/  @UP2 USHF.R.U32.HI UR4, URZ, UR41, UR5 ;  /* 0x00000029ff042299 */ /* 0x000fe40008011605 */
[----:B------:R-:W-:Y:S02]  /*57d0*/  @UP2 USHF.R.U32.HI UR7, URZ, UR41, UR10 ;  /* 0x00000029ff072299 */ /* 0x000fe4000801160a */
[----:B------:R-:W-:Y:S02]  /*57e0*/  UIMAD UR4, UR42, UR4, URZ ;  /* 0x000000042a0472a4 */ /* 0x000fe4000f8e02ff */
        /* <DEDUP_REMOVED lines=8> */
[----:B------:R-:W-:Y:S02]  /*5870*/  USEL UR11, UR6, UR4, !UP2 ;  /* 0x00000004060b7287 */ /* 0x000fe4000d000000 */
[----:B------:R-:W-:Y:S02]  /*5880*/  UIADD3 UR8, UPT, UPT, -UR5, URZ, URZ ;  /* 0x000000ff05087290 */ /* 0x000fe4000fffe1ff */
[----:B------:R-:W-:Y:S01]  /*5890*/  UIADD3 UR10, UPT, UPT, -UR11, URZ, URZ ;  /* 0x000000ff0b0a7290 */ /* 0x000fe2000fffe1ff */
[----:B------:R-:W-:Y:S01]  /*58a0*/  @!UP0 UMOV UR4, UR9 ;  /* 0x0000000900048c82 */ /* 0x000fe20008000000 */
[----:B------:R-:W-:Y:S02]  /*58b0*/  UIADD3 UR9, UPT, UPT, -UR6, URZ, URZ ;  /* 0x000000ff06097290 */ /* 0x000fe4000fffe1ff */
[----:B------:R-:W-:Y:S02]  /*58c0*/  @!UP0 USHF.R.U32.HI UR4, URZ, UR41, UR4 ;  /* 0x00000029ff048299 */ /* 0x000fe40008011604 */
[----:B------:R-:W-:Y:S02]  /*58d0*/  UIMAD UR10, UR42, UR10, UR6 ;  /* 0x0000000a2a0a72a4 */ /* 0x000fe4000f8e0206 */
[----:B------:R-:W-:Y:S04]  /*58e0*/  @!UP0 USEL UR4, UR5, UR4, !UP2 ;  /* 0x0000000405048287 */ /* 0x000fe8000d000000 */
[----:B------:R-:W-:Y:S02]  /*58f0*/  @!UP0 UIMAD UR10, UR7, UR10, UR4 ;  /* 0x0000000a070a82a4 */ /* 0x000fe4000f8e0204 */
[----:B------:R-:W-:Y:S02]  /*5900*/  @!UP0 UIADD3 UR11, UPT, UPT, UR11, -UR4, URZ ;  /* 0x800000040b0b8290 */ /* 0x000fe4000fffe0ff */
[----:B------:R-:W-:Y:S02]  /*5910*/  UIMAD UR7, UR43, UR8, UR38 ;  /* 0x000000082b0772a4 */ /* 0x000fe4000f8e0226 */
[----:B------:R-:W-:Y:S02]  /*5920*/  @!UP0 UIMAD UR6, UR11, UR42, UR5 ;  /* 0x0000002a0b0682a4 */ /* 0x000fe4000f8e0205 */
[----:B------:R-:W-:Y:S01]  /*5930*/  UIMAD UR4, UR58, UR9, UR37 ;  /* 0x000000093a0472a4 */ /* 0x000fe2000f8e0225 */
[----:B------:R-:W-:Y:S02]  /*5940*/  @!UP0 UMOV UR5, UR10 ;  /* 0x0000000a00058c82 */ /* 0x000fe40008000000 */
[----:B------:R-:W-:Y:S02]  /*5950*/  UIMAD UR38, UR5, UR43, UR7 ;  /* 0x0000002b052672a4 */ /* 0x000fe4000f8e0207 */
[----:B------:R-:W-:Y:S11]  /*5960*/  UIMAD UR37, UR6, UR58, UR4 ;  /* 0x0000003a062572a4 */ /* 0x000ff6000f8e0204 */
[----:B------:R-:W-:Y:S01]  /*5970*/  @!UPT UIADD3 URZ, UPT, UPT, URZ, URZ, URZ ;  /* 0x000000fffffff290 */ /* 0x000fe2000fffe0ff */
.L_x_90:
[----:B------:R-:W-:Y:S01]  /*5980*/  UISETP.NE.AND UP0, UPT, UR39, 0x1, UPT ;  /* 0x000000012700788c */ /* 0x000fe2000bf05270 */
[----:B------:R-:W-:Y:S01]  /*5990*/  LOP3.LUT P0, RZ, R84, 0x1b0, RZ, 0xc0, !PT ;  /* 0x000001b054ff7812 */ /* 0x000fe2000780c0ff */
[----:B------:R-:W-:Y:S01]  /*59a0*/  USHF.L.U32 UR50, UR16, 0x7, URZ ;  /* 0x0000000710327899 */ /* 0x000fe200080006ff */
[----:B------:R-:W-:Y:S01]  /*59b0*/  BSSY.RECONVERGENT B6, `(.L_x_91) ;  /* 0x0000034000067945 */ /* 0x000fe20003800200 */
[----:B------:R-:W-:Y:S01]  /*59c0*/  USHF.L.U32 UR49, UR20, 0x7, URZ ;  /* 0x0000000714317899 */ /* 0x000fe200080006ff */
[----:B------:R-:W-:Y:S06]  /*59d0*/  IADD3 R86, PT, PT, R86, 0x1, RZ ;  /* 0x0000000156567810 */ /* 0x000fec0007ffe0ff */
[----:B------:R-:W2:Y:S01]  /*59e0*/  @!UP0 LDCU.128 UR12, c[0x0][0xb10] ;  /* 0x00016200ff0c87ac */ /* 0x000ea20008000c00 */
[----:B------:R-:W3:Y:S01]  /*59f0*/  @!UP0 LDCU UR5, c[0x0][0xb0c] ;  /* 0x00016180ff0587ac */ /* 0x000ee20008000800 */
[----:B------:R-:W4:Y:S01]  /*5a00*/  @!UP0 LDCU UR10, c[0x0][0xb20] ;  /* 0x00016400ff0a87ac */ /* 0x000f220008000800 */
[----:B--2---:R-:W-:Y:S02]  /*5a10*/  UIMAD.WIDE.U32 UR8, UR38, UR12, URZ ;  /* 0x0000000c260872a5 */ /* 0x004fe4000f8e00ff */
[----:B------:R-:W-:Y:S02]  /*5a20*/  UIMAD.WIDE.U32 UR6, UR37, UR15, URZ ;  /* 0x0000000f250672a5 */ /* 0x000fe4000f8e00ff */
[----:B------:R-:W-:Y:S03]  /*5a30*/  @!UP0 UISETP.NE.AND UP1, UPT, UR14, 0x1, UPT ;  /* 0x000000010e00888c */ /* 0x000fe6000bf25270 */
[----:B------:R-:W-:Y:S01]  /*5a40*/  @!UP0 UMOV UR4, UR9 ;  /* 0x0000000900048c82 */ /* 0x000fe20008000000 */
[----:B---3--:R-:W-:Y:S02]  /*5a50*/  @!UP0 UISETP.NE.AND UP2, UPT, UR5, 0x1, UPT ;  /* 0x000000010500888c */ /* 0x008fe4000bf45270 */
[----:B------:R-:W-:Y:S01]  /*5a60*/  @!UP0 USHF.R.U32.HI UR4, URZ, UR13, UR4 ;  /* 0x0000000dff048299 */ /* 0x000fe20008011604 */
[----:B------:R-:W-:Y:S02]  /*5a70*/  @!UP0 UMOV UR6, UR7 ;  /* 0x0000000700068c82 */ /* 0x000fe40008000000 */
[----:B----4-:R-:W-:Y:S02]  /*5a80*/  @!UP0 USHF.R.U32.HI UR6, URZ, UR10, UR6 ;  /* 0x0000000aff068299 */ /* 0x010fe40008011606 */
[----:B------:R-:W-:Y:S02]  /*5a90*/  @!UP0 USEL UR7, UR38, UR4, !UP2 ;  /* 0x0000000426078287 */ /* 0x000fe4000d000000 */
[----:B------:R-:W-:Y:S04]  /*5aa0*/  @!UP0 USEL UR6, UR37, UR6, !UP1 ;  /* 0x0000000625068287 */ /* 0x000fe8000c800000 */
[----:B------:R-:W-:Y:S02]  /*5ab0*/  @!UP0 UIADD3 UR4, UPT, UPT, -UR7, UR6, URZ ;  /* 0x0000000607048290 */ /* 0x000fe4000fffe1ff */
[----:B------:R-:W-:Y:S02]  /*5ac0*/  @!UP0 UIADD3 UR6, UPT, UPT, UR7, -UR6, URZ ;  /* 0x8000000607068290 */ /* 0x000fe4000fffe0ff */
[----:B------:R-:W-:Y:S02]  /*5ad0*/  @!UP0 UIMAD UR38, UR4, UR5, UR38 ;  /* 0x00000005042682a4 */ /* 0x000fe4000f8e0226 */
[----:B------:R-:W-:Y:S01]  /*5ae0*/  @!UP0 UIMAD UR37, UR6, UR14, UR37 ;  /* 0x0000000e062582a4 */ /* 0x000fe2000f8e0225 */
[----:B------:R-:W-:Y:S11]  /*5af0*/  @!P0 BRA `(.L_x_92) ;  /* 0x00000000007c8947 */ /* 0x000ff60003800000 */
[----:B------:R-:W2:Y:S01]  /*5b00*/  LDCU.64 UR8, c[0x4][0x80] ;  /* 0x01001000ff0877ac */ /* 0x000ea20008000a00 */
[----:B------:R-:W-:Y:S01]  /*5b10*/  MOV R2, 0x0 ;  /* 0x0000000000027802 */ /* 0x000fe20000000f00 */
[----:B------:R-:W-:Y:S02]  /*5b20*/  HFMA2 R12, -RZ, RZ, 0, 5.9604644775390625e-08 ;  /* 0x00000001ff0c7431 */ /* 0x000fe400000001ff */
[----:B------:R-:W-:Y:S01]  /*5b30*/  IMAD.MOV.U32 R8, RZ, RZ, 0x70 ;  /* 0x00000070ff087424 */ /* 0x000fe200078e00ff */
[----:B------:R3:W4:Y:S01]  /*5b40*/  LDC.64 R14, c[0x4][R2] ;  /* 0x01000000020e7b82 */ /* 0x0007220000000a00 */
[----:B------:R-:W1:Y:S01]  /*5b50*/  LDCU.64 UR6, c[0x4][0x88] ;  /* 0x01001100ff0677ac */ /* 0x000e620008000a00 */
[----:B------:R-:W-:Y:S01]  /*5b60*/  IMAD.MOV.U32 R13, RZ, RZ, RZ ;  /* 0x000000ffff0d7224 */ /* 0x000fe200078e00ff */
[----:B------:R-:W1:Y:S01]  /*5b70*/  LDCU.64 UR4, c[0x4][0x8] ;  /* 0x01000100ff0477ac */ /* 0x000e620008000a00 */
[----:B--2---:R-:W-:Y:S01]  /*5b80*/  MOV R5, UR9 ;  /* 0x0000000900057c02 */ /* 0x004fe20008000f00 */
[----:B------:R-:W-:Y:S01]  /*5b90*/  IMAD.U32 R4, RZ, RZ, UR8 ;  /* 0x00000008ff047e24 */ /* 0x000fe2000f8e00ff */
[----:B-1----:R-:W-:Y:S01]  /*5ba0*/  MOV R7, UR7 ;  /* 0x0000000700077c02 */ /* 0x002fe20008000f00 */
[----:B------:R-:W-:Y:S01]  /*5bb0*/  IMAD.U32 R6, RZ, RZ, UR6 ;  /* 0x00000006ff067e24 */ /* 0x000fe2000f8e00ff */
[----:B------:R-:W-:Y:S01]  /*5bc0*/  MOV R11, UR5 ;  /* 0x00000005000b7c02 */ /* 0x000fe20008000f00 */
[----:B------:R-:W-:Y:S02]  /*5bd0*/  IMAD.U32 R10, RZ, RZ, UR4 ;  /* 0x00000004ff0a7e24 */ /* 0x000fe4000f8e00ff */
[----:B------:R-:W-:Y:S07]  /*5be0*/  LEPC R20, `(.L_x_93) ;  /* 0x000000001014794e */ /* 0x000fee0000000000 */
[----:B---345:R-:W-:Y:S05]  /*5bf0*/  CALL.ABS.NOINC R14 ;  /* 0x000000000e007343 */ /* 0x038fea0003c00000 */
.L_x_93:
[----:B------:R-:W1:Y:S01]  /*5c00*/  LDCU.64 UR8, c[0x4][0x80] ;  /* 0x01001000ff0877ac */ /* 0x000e620008000a00 */
[----:B------:R-:W2:Y:S01]  /*5c10*/  LDC.64 R2, c[0x4][R2] ;  /* 0x0100000002027b82 */ /* 0x000ea20000000a00 */
[----:B------:R-:W-:Y:S02]  /*5c20*/  HFMA2 R12, -RZ, RZ, 0, 5.9604644775390625e-08 ;  /* 0x00000001ff0c7431 */ /* 0x000fe400000001ff */
[----:B------:R-:W-:Y:S02]  /*5c30*/  IMAD.MOV.U32 R8, RZ, RZ, 0x70 ;  /* 0x00000070ff087424 */ /* 0x000fe400078e00ff */
[----:B------:R-:W-:Y:S01]  /*5c40*/  IMAD.MOV.U32 R13, RZ, RZ, RZ ;  /* 0x000000ffff0d7224 */ /* 0x000fe200078e00ff */
[----:B------:R-:W3:Y:S01]  /*5c50*/  LDCU.64 UR6, c[0x4][0x88] ;  /* 0x01001100ff0677ac */ /* 0x000ee20008000a00 */
[----:B------:R-:W4:Y:S01]  /*5c60*/  LDCU.64 UR4, c[0x4][0x8] ;  /* 0x01000100ff0477ac */ /* 0x000f220008000a00 */
[----:B-1----:R-:W-:Y:S02]  /*5c70*/  MOV R4, UR8 ;  /* 0x0000000800047c02 */ /* 0x002fe40008000f00 */
[----:B------:R-:W-:Y:S02]  /*5c80*/  MOV R5, UR9 ;  /* 0x0000000900057c02 */ /* 0x000fe40008000f00 */
[----:B---3--:R-:W-:Y:S01]  /*5c90*/  MOV R7, UR7 ;  /* 0x0000000700077c02 */ /* 0x008fe20008000f00 */
[----:B------:R-:W-:Y:S01]  /*5ca0*/  IMAD.U32 R6, RZ, RZ, UR6 ;  /* 0x00000006ff067e24 */ /* 0x000fe2000f8e00ff */
[----:B----4-:R-:W-:Y:S01]  /*5cb0*/  MOV R11, UR5 ;  /* 0x00000005000b7c02 */ /* 0x010fe20008000f00 */
[----:B------:R-:W-:Y:S02]  /*5cc0*/  IMAD.U32 R10, RZ, RZ, UR4 ;  /* 0x00000004ff0a7e24 */ /* 0x000fe4000f8e00ff */
[----:B------:R-:W-:Y:S07]  /*5cd0*/  LEPC R20, `(.L_x_92) ;  /* 0x000000001014794e */ /* 0x000fee0000000000 */
[----:B--2---:R-:W-:Y:S05]  /*5ce0*/  CALL.ABS.NOINC R2 ;  /* 0x0000000002007343 */ /* 0x004fea0003c00000 */
.L_x_92:
[----:B------:R-:W-:Y:S05]  /*5cf0*/  BSYNC.RECONVERGENT B6 ;  /* 0x0000000000067941 */ /* 0x000fea0003800200 */
.L_x_91:
[----:B------:R-:W-:Y:S02]  /*5d00*/  R2UR UR6, R83 ;  /* 0x00000000530672ca */ /* 0x000fe400000e0000 */
[----:B------:R-:W-:Y:S02]  /*5d10*/  R2UR UR5, R97 ;  /* 0x00000000610572ca */ /* 0x000fe400000e0000 */
[----:B------:R-:W-:Y:S02]  /*5d20*/  R2UR UR4, R96 ;  /* 0x00000000600472ca */ /* 0x000fe400000e0000 */
[----:B------:R-:W-:Y:S02]  /*5d30*/  ISETP.NE.U32.AND P4, PT, R78, RZ, PT ;  /* 0x000000ff4e00720c */ /* 0x000fe40003f85070 */
[----:B------:R-:W-:Y:S02]  /*5d40*/  ISETP.NE.U32.AND P2, PT, RZ, UR54, PT ;  /* 0x00000036ff007c0c */ /* 0x000fe4000bf45070 */
[----:B------:R-:W-:Y:S02]  /*5d50*/  ISETP.NE.AND.EX P4, PT, R79, RZ, PT, P4 ;  /* 0x000000ff4f00720c */ /* 0x000fe40003f85340 */
[----:B------:R-:W-:Y:S01]  /*5d60*/  ISETP.NE.AND.EX P2, PT, RZ, UR55, PT, P2 ;  /* 0x00000037ff007c0c */ /* 0x000fe2000bf45320 */
[----:B------:R-:W-:Y:S02]  /*5d70*/  UISETP.NE.AND UP2, UPT, UR6, URZ, UPT ;  /* 0x000000ff0600728c */ /* 0x000fe4000bf45270 */
[----:B------:R-:W-:Y:S04]  /*5d80*/  UISETP.NE.U32.AND UP0, UPT, UR5, URZ, UPT ;  /* 0x000000ff0500728c */ /* 0x000fe8000bf05070 */
[----:B------:R-:W-:Y:S01]  /*5d90*/  UISETP.NE.AND.EX UP1, UPT, UR4, URZ, UPT, UP0 ;  /* 0x000000ff0400728c */ /* 0x000fe2000bf25300 */
[----:B------:R-:W-:Y:S01]  /*5da0*/  PLOP3.LUT P1, PT, PT, PT, UP2, 0x80, 0x8 ;  /* 0x000000000008781c */ /* 0x000fe20003f2f028 */
[----:B------:R-:W-:Y:S03]  /*5db0*/  UPLOP3.LUT UP0, UPT, UPT, UPT, UPT, 0x40, 0x4 ;  /* 0x000000000004789c */ /* 0x000fe60003f0e870 */
[----:B------:R-:W-:Y:S06]  /*5dc0*/  @UP2 UPLOP3.LUT UP0, UPT, UPT, UPT, UP1, 0x80, 0x8 ;  /* 0x000000000008289c */ /* 0x000fec0003f0f010 */
[----:B------:R-:W-:Y:S01]  /*5dd0*/  PLOP3.LUT P0, PT, PT, PT, UP0, 0x80, 0x8 ;  /* 0x000000000008781c */ /* 0x000fe20003f0f008 */
[----:B------:R-:W-:Y:S01]  /*5de0*/  @!UPT UIADD3 URZ, UPT, UPT, URZ, URZ, URZ ;  /* 0x000000fffffff290 */ /* 0x000fe2000fffe0ff */
[----:B------:R-:W-:Y:S11]  /*5df0*/  BRA.U !UP1, `(.L_x_94) ;  /* 0x0000000109407547 */ /* 0x000ff6000b800000 */
[----:B------:R-:W-:Y:S01]  /*5e00*/  UISETP.NE.U32.AND UP0, UPT, UR54, URZ, UPT ;  /* 0x000000ff3600728c */ /* 0x000fe2000bf05070 */
[----:B------:R-:W-:Y:S01]  /*5e10*/  R2UR UR6, R97 ;  /* 0x00000000610672ca */ /* 0x000fe200000e0000 */
[----:B------:R-:W2:Y:S01]  /*5e20*/  LDCU.64 UR8, c[0x0][0x358] ;  /* 0x00006b00ff0877ac */ /* 0x000ea20008000a00 */
[----:B------:R-:W-:Y:S02]  /*5e30*/  HFMA2 R80, -RZ, RZ, 0, 5.9604644775390625e-08 ;  /* 0x00000001ff507431 */ /* 0x000fe400000001ff */
[----:B-1----:R-:W-:Y:S01]  /*5e40*/  IMAD.MOV.U32 R0, RZ, RZ, 0x1 ;  /* 0x00000001ff007424 */ /* 0x002fe200078e00ff */
[----:B------:R-:W-:Y:S06]  /*5e50*/  UISETP.NE.AND.EX UP0, UPT, UR55, URZ, UPT, UP0 ;  /* 0x000000ff3700728c */ /* 0x000fec000bf05300 */
[----:B------:R-:W-:Y:S05]  /*5e60*/  PLOP3.LUT P3, PT, PT, PT, UP0, 0x80, 0x8 ;  /* 0x000000000008781c */ /* 0x000fea0003f6f008 */
[----:B------:R-:W1:Y:S01]  /*5e70*/  @UP0 LDCU.64 UR4, c[0x0][0x888] ;  /* 0x00011100ff0407ac */ /* 0x000e620008000a00 */
[----:B------:R-:W-:Y:S07]  /*5e80*/  @UP0 UIMAD UR6, UR36, UR6, URZ ;  /* 0x00000006240602a4 */ /* 0x000fee000f8e02ff */
[----:B------:R-:W-:Y:S01]  /*5e90*/  @!P3 PRMT R80, R0, 0x7610, R80 ;  /* 0x000076100050b816 */ /* 0x000fe20000000050 */
[----:B-1----:R-:W-:Y:S06]  /*5ea0*/  @UP0 UIMAD.WIDE UR4, UR6, 0x4, UR4 ;  /* 0x00000004060408a5 */ /* 0x002fec000f8e0204 */
[----:B------:R-:W-:Y:S02]  /*5eb0*/  IMAD.U32 R2, RZ, RZ, UR4 ;  /* 0x00000004ff027e24 */ /* 0x000fe4000f8e00ff */
[----:B------:R-:W-:Y:S03]  /*5ec0*/  IMAD.U32 R3, RZ, RZ, UR5 ;  /* 0x00000005ff037e24 */ /* 0x000fe6000f8e00ff */
[----:B------:R-:W1:Y:S02]  /*5ed0*/  @!UP0 LDCU UR4, c[0x0][0x880] ;  /* 0x00011000ff0487ac */ /* 0x000e640008000800 */
[----:B--2--5:R2:W5:Y:S02]  /*5ee0*/  @P3 LDG.E R41, desc[UR8][R2.64] ;  /* 0x0000000802293981 */ /* 0x024564000c1e1900 */
[----:B-12---:R-:W-:Y:S02]  /*5ef0*/  @!P3 MOV R41, UR4 ;  /* 0x000000040029bc02 */ /* 0x006fe40008000f00 */
.L_x_94:
[----:B------:R-:W-:Y:S05]  /*5f00*/  @!P4 BRA `(.L_x_95) ;  /* 0x000000000024c947 */ /* 0x000fea0003800000 */
[----:B------:R-:W-:Y:S01]  /*5f10*/  ISETP.NE.U32.AND P3, PT, R76, RZ, PT ;  /* 0x000000ff4c00720c */ /* 0x000fe20003f65070 */
[----:B------:R-:W2:Y:S03]  /*5f20*/  LDCU.64 UR4, c[0x0][0x358] ;  /* 0x00006b00ff0477ac */ /* 0x000ea60008000a00 */
[----:B------:R-:W-:Y:S11]  /*5f30*/  ISETP.NE.AND.EX P3, PT, R77, RZ, PT, P3 ;  /* 0x000000ff4d00720c */ /* 0x000ff60003f65330 */
[----:B------:R-:W-:Y:S02]  /*5f40*/  @!UPT UIADD3 URZ, UPT, UPT, URZ, URZ, URZ ;  /* 0x000000fffffff290 */ /* 0x000fe4000fffe0ff */
[----:B------:R-:W3:Y:S01]  /*5f50*/  @P3 LDC.64 R2, c[0x0][0x8a8] ;  /* 0x00022a00ff023b82 */ /* 0x000ee20000000a00 */
[----:B-1----:R-:W-:Y:S04]  /*5f60*/  @P3 IMAD R0, R78, UR36, RZ ;  /* 0x000000244e003c24 */ /* 0x002fe8000f8e02ff */
[----:B---3--:R-:W-:Y:S05]  /*5f70*/  @P3 IMAD.WIDE R2, R0, 0x4, R2 ;  /* 0x0000000400023825 */ /* 0x008fea00078e0202 */
[----:B--2--5:R2:W5:Y:S02]  /*5f80*/  @P3 LDG.E R38, desc[UR4][R2.64] ;  /* 0x0000000402263981 */ /* 0x024564000c1e1900 */
[----:B--2---:R-:W3:Y:S02]  /*5f90*/  @!P3 LDC R38, c[0x0][0x8a0] ;  /* 0x00022800ff26bb82 */ /* 0x004ee40000000800 */
.L_x_95:
[----:B-----5:R-:W-:Y:S01]  /*5fa0*/  FSETP.NEU.AND P3, PT, R41, RZ, PT ;  /* 0x000000ff2900720b */ /* 0x020fe20003f6d000 */
[----:B------:R-:W-:Y:S01]  /*5fb0*/  BSSY B1, `(.L_x_96) ;  /* 0x0000039000017945 */ /* 0x000fe20003800000 */
[----:B------:R-:W-:Y:S01]  /*5fc0*/  SEL R3, RZ, 0xffffffff, P2 ;  /* 0xffffffffff037807 */ /* 0x000fe20001000000 */
[----:B------:R-:W-:Y:S01]  /*5fd0*/  IMAD.MOV.U32 R47, RZ, RZ, 0x1 ;  /* 0x00000001ff2f7424 */ /* 0x000fe200078e00ff */
[----:B------:R-:W-:Y:S01]  /*5fe0*/  @P1 LOP3.LUT P2, RZ, R80, 0xff, RZ, 0xc0, !PT ;  /* 0x000000ff50ff1812 */ /* 0x000fe2000784c0ff */
[----:B------:R-:W-:Y:S01]  /*5ff0*/  IMAD R39, R36, 0x80, R37 ;  /* 0x0000008024277824 */ /* 0x000fe200078e0225 */
[----:B------:R-:W-:Y:S01]  /*6000*/  @P1 SEL R2, RZ, 0xffffffff, P3 ;  /* 0xffffffffff021807 */ /* 0x000fe20001800000 */
[----:B------:R-:W-:Y:S01]  /*6010*/  IMAD R87, R94, -0x10, R92 ;  /* 0xfffffff05e577824 */ /* 0x000fe200078e025c */
[----:B------:R-:W-:Y:S01]  /*6020*/  LOP3.LUT R90, R90, 0x1, RZ, 0x3c, !PT ;  /* 0x000000015a5a7812 */ /* 0x000fe200078e3cff */
[----:B------:R-:W-:Y:S01]  /*6030*/  IMAD.MOV.U32 R46, RZ, RZ, RZ ;  /* 0x000000ffff2e7224 */ /* 0x000fe200078e00ff */
[----:B------:R-:W-:Y:S02]  /*6040*/  @P0 SEL R2, R3, R2, !P2 ;  /* 0x0000000203020207 */ /* 0x000fe40005000000 */
[----:B------:R-:W-:Y:S02]  /*6050*/  CS2R R74, SRZ ;  /* 0x00000000004a7805 */ /* 0x000fe4000001ff00 */
[----:B------:R-:W-:Y:S02]  /*6060*/  LEA R99, R36, UR44, 0x3 ;  /* 0x0000002c24637c11 */ /* 0x000fe4000f8e18ff */
[----:B------:R-:W-:Y:S02]  /*6070*/  CS2R R72, SRZ ;  /* 0x0000000000487805 */ /* 0x000fe4000001ff00 */
[----:B------:R-:W-:Y:S02]  /*6080*/  @P1 LOP3.LUT R2, R2, 0x1, RZ, 0xc0, !PT ;  /* 0x0000000102021812 */ /* 0x000fe400078ec0ff */
[----:B------:R-:W-:Y:S02]  /*6090*/  CS2R R66, SRZ ;  /* 0x0000000000427805 */ /* 0x000fe4000001ff00 */
[----:B-1----:R-:W-:Y:S02]  /*60a0*/  SHF.L.U32 R0, R89, 0x1f, RZ ;  /* 0x0000001f59007819 */ /* 0x002fe400000006ff */
[----:B------:R-:W-:Y:S02]  /*60b0*/  CS2R R64, SRZ ;  /* 0x0000000000407805 */ /* 0x000fe4000001ff00 */
[----:B------:R-:W-:Y:S02]  /*60c0*/  ISETP.NE.U32.OR P5, PT, R2, 0x1, !P1 ;  /* 0x000000010200780c */ /* 0x000fe40004fa5470 */
[----:B------:R-:W-:Y:S02]  /*60d0*/  CS2R R58, SRZ ;  /* 0x00000000003a7805 */ /* 0x000fe4000001ff00 */
[----:B------:R-:W-:Y:S02]  /*60e0*/  PLOP3.LUT P2, PT, PT, PT, UP1, 0x80, 0x8 ;  /* 0x000000000008781c */ /* 0x000fe40003f4f018 */
[----:B------:R-:W-:Y:S02]  /*60f0*/  CS2R R56, SRZ ;  /* 0x0000000000387805 */ /* 0x000fe4000001ff00 */
[----:B------:R-:W-:Y:S02]  /*6100*/  LOP3.LUT P4, R85, R80, 0xff, RZ, 0xc0, !PT ;  /* 0x000000ff50557812 */ /* 0x000fe4000788c0ff */
[----:B------:R-:W-:Y:S02]  /*6110*/  CS2R R50, SRZ ;  /* 0x0000000000327805 */ /* 0x000fe4000001ff00 */
[----:B------:R-:W-:Y:S02]  /*6120*/  SEL R2, RZ, 0xffffffff, P3 ;  /* 0xffffffffff027807 */ /* 0x000fe40001800000 */
[----:B------:R-:W-:Y:S02]  /*6130*/  CS2R R48, SRZ ;  /* 0x0000000000307805 */ /* 0x000fe4000001ff00 */
[----:B------:R-:W-:Y:S02]  /*6140*/  P2R R98, PR, RZ, 0x20 ;  /* 0x00000020ff627803 */ /* 0x000fe40000000000 */
[----:B------:R-:W-:Y:S02]  /*6150*/  @P5 SHF.L.U32 R4, R90, 0x1f, RZ ;  /* 0x0000001f5a045819 */ /* 0x000fe400000006ff */
[----:B------:R-:W-:Y:S02]  /*6160*/  @P2 SEL R2, R3, R2, !P4 ;  /* 0x0000000203022207 */ /* 0x000fe40006000000 */
[----:B------:R-:W1:Y:S02]  /*6170*/  @P5 SYNCS.PHASECHK.TRANS64.TRYWAIT P1, [UR44+0x30], R4 ;  /* 0x00003004ff0055a7 */ /* 0x000e64000802112c */
[----:B------:R-:W-:Y:S04]  /*6180*/  LOP3.LUT R2, R2, 0x1, RZ, 0xc0, !PT ;  /* 0x0000000102027812 */ /* 0x000fe800078ec0ff */
[----:B------:R-:W-:Y:S04]  /*6190*/  ISETP.NE.U32.AND P2, PT, R2, 0x1, PT ;  /* 0x000000010200780c */ /* 0x000fe80003f45070 */
[----:B------:R-:W-:Y:S01]  /*61a0*/  P2R R60, PR, RZ, 0x4 ;  /* 0x00000004ff3c7803 */ /* 0x000fe20000000000 */
[----:B------:R2:W4:Y:S01]  /*61b0*/  SYNCS.PHASECHK.TRANS64.TRYWAIT P0, [R99+URZ+0xa0], R0 ;  /* 0x0000a000630075a7 */ /* 0x00052200080011ff */
[----:B-1----:R-:W-:Y:S01]  /*61c0*/  @P5 SEL R47, RZ, 0x1, !P1 ;  /* 0x00000001ff2f5807 */ /* 0x002fe20004800000 */
[----:B--2---:R-:W-:Y:S06]  /*61d0*/  @!P5 BRA `(.L_x_97) ;  /* 0x000000000058d947 */ /* 0x004fec0003800000 */
[----:B------:R-:W-:Y:S01]  /*61e0*/  IMAD.MOV.U32 R75, RZ, RZ, RZ ;  /* 0x000000ffff4b7224 */ /* 0x000fe200078e00ff */
[----:B------:R-:W-:Y:S01]  /*61f0*/  ISETP.NE.AND P1, PT, R47, RZ, PT ;  /* 0x000000ff2f00720c */ /* 0x000fe20003f25270 */
[----:B------:R-:W-:Y:S01]  /*6200*/  BSSY B0, `(.L_x_98) ;  /* 0x000000c000007945 */ /* 0x000fe20003800000 */
[----:B------:R-:W-:Y:S02]  /*6210*/  CS2R R50, SRZ ;  /* 0x0000000000327805 */ /* 0x000fe4000001ff00 */
[----:B------:R-:W-:Y:S02]  /*6220*/  CS2R R48, SRZ ;  /* 0x0000000000307805 */ /* 0x000fe4000001ff00 */
[----:B------:R-:W-:Y:S02]  /*6230*/  CS2R R58, SRZ ;  /* 0x00000000003a7805 */ /* 0x000fe4000001ff00 */
[----:B------:R-:W-:Y:S02]  /*6240*/  CS2R R56, SRZ ;  /* 0x0000000000387805 */ /* 0x000fe4000001ff00 */
[----:B------:R-:W-:Y:S02]  /*6250*/  CS2R R66, SRZ ;  /* 0x0000000000427805 */ /* 0x000fe4000001ff00 */
[----:B------:R-:W-:Y:S02]  /*6260*/  CS2R R64, SRZ ;  /* 0x0000000000407805 */ /* 0x000fe4000001ff00 */
[----:B------:R-:W-:Y:S01]  /*6270*/  CS2R R72, SRZ ;  /* 0x0000000000487805 */ /* 0x000fe2000001ff00 */
[----:B------:R-:W-:Y:S06]  /*6280*/  @P1 BRA `(.L_x_99) ;  /* 0x00000000000c1947 */ /* 0x000fec0003800000 */
[----:B------:R-:W-:Y:S04]  /*6290*/  SHF.L.U32 R3, R90, 0x1f, RZ ;  /* 0x0000001f5a037819 */ /* 0x000fe800000006ff */
[----:B------:R-:W1:Y:S02]  /*62a0*/  SYNCS.PHASECHK.TRANS64.TRYWAIT P1, [UR44+0x30], R3 ;  /* 0x00003003ff0075a7 */ /* 0x000e64000802112c */
[----:B-1----:R-:W-:Y:S05]  /*62b0*/  @!P1 BRA `(.L_x_100) ;  /* 0x0000003c00609947 */ /* 0x002fea0003800000 */
.L_x_99:
[----:B------:R-:W-:Y:S05]  /*62c0*/  BSYNC B0 ;  /* 0x0000000000007941 */ /* 0x000fea0003800000 */
.L_x_98:
[----:B------:R-:W-:Y:S01]  /*62d0*/  ISETP.NE.AND P1, PT, R60, RZ, PT ;  /* 0x000000ff3c00720c */ /* 0x000fe20003f25270 */
[----:B------:R-:W-:Y:S11]  /*62e0*/  HFMA2 R46, -RZ, RZ, 0, 5.9604644775390625e-08 ;  /* 0x00000001ff2e7431 */ /* 0x000ff600000001ff */
[----:B------:R-:W-:Y:S01]  /*62f0*/  @!UPT UIADD3 URZ, UPT, UPT, URZ, URZ, URZ ;  /* 0x000000fffffff290 */ /* 0x000fe2000fffe0ff */
[----:B------:R2:W1:Y:S04]  /*6300*/  @P1 LDS.128 R48, [R93] ;  /* 0x000000005d301984 */ /* 0x0004680000000c00 */
[----:B------:R2:W1:Y:S04]  /*6310*/  @P1 LDS.128 R56, [R92+0x10] ;  /* 0x000010005c381984 */ /* 0x0004680000000c00 */
[----:B------:R2:W1:Y:S04]  /*6320*/  @P1 LDS.128 R64, [R91+0x20] ;  /* 0x000020005b401984 */ /* 0x0004680000000c00 */
[----:B------:R2:W1:Y:S02]  /*6330*/  @P1 LDS.128 R72, [R87+0x30] ;  /* 0x0000300057481984 */ /* 0x0004640000000c00 */
.L_x_97:
[----:B------:R-:W-:Y:S05]  /*6340*/  BSYNC B1 ;  /* 0x0000000000017941 */ /* 0x000fea0003800000 */
.L_x_96:
[----:B-1----:R-:W-:Y:S04]  /*6350*/  SHF.R.U32.HI R2, RZ, 0x15, R39 ;  /* 0x00000015ff027819 */ /* 0x002fe80000011627 */
[----:B------:R-:W-:Y:S01]  /*6360*/  LOP3.LUT P1, RZ, R2, 0x3, R81, 0x48, !PT ;  /* 0x0000000302ff7812 */ /* 0x000fe20007824851 */
[----:B------:R-:W-:Y:S01]  /*6370*/  @!UPT UIADD3 URZ, UPT, UPT, URZ, URZ, URZ ;  /* 0x000000fffffff290 */ /* 0x000fe2000fffe0ff */
[----:B----4-:R-:W-:Y:S11]  /*6380*/  @P0 BRA `(.L_x_101) ;  /* 0x0000000000080947 */ /* 0x010ff60003800000 */
[----:B------:R-:W1:Y:S02]  /*6390*/  SYNCS.PHASECHK.TRANS64.TRYWAIT P0, [R99+URZ+0xa0], R0 ;  /* 0x0000a000630075a7 */ /* 0x000e6400080011ff */
[----:B-1----:R-:W-:Y:S05]  /*63a0*/  @!P0 BRA `(.L_x_102) ;  /* 0x0000003c003c8947 */ /* 0x002fea0003800000 */
.L_x_101:
[----:B------:R-:W-:Y:S05]  /*63b0*/  @!P1 BRA `(.L_x_103) ;  /* 0x0000000000409947 */ /* 0x000fea0003800000 */
[----:B------:R-:W4:Y:S01]  /*63c0*/  LDCU.64 UR8, c[0x4][0x70] ;  /* 0x01000e00ff0877ac */ /* 0x000f220008000a00 */
[----:B------:R-:W-:Y:S01]  /*63d0*/  MOV R3, 0x0 ;  /* 0x0000000000037802 */ /* 0x000fe20000000f00 */
[----:B------:R-:W-:Y:S02]  /*63e0*/  HFMA2 R12, -RZ, RZ, 0, 5.9604644775390625e-08 ;  /* 0x00000001ff0c7431 */ /* 0x000fe400000001ff */
[----:B------:R-:W-:Y:S02]  /*63f0*/  IMAD.MOV.U32 R8, RZ, RZ, 0x192 ;  /* 0x00000192ff087424 */ /* 0x000fe400078e00ff */
[----:B------:R-:W-:Y:S01]  /*6400*/  IMAD.MOV.U32 R13, RZ, RZ, RZ ;  /* 0x000000ffff0d7224 */ /* 0x000fe200078e00ff */
[----:B------:R-:W5:Y:S01]  /*6410*/  LDCU.64 UR6, c[0x4][0x78] ;  /* 0x01000f00ff0677ac */ /* 0x000f620008000a00 */
[----:B------:R-:W1:Y:S01]  /*6420*/  LDC.64 R2, c[0x4][R3] ;  /* 0x0100000003027b82 */ /* 0x000e620000000a00 */
[----:B------:R-:W2:Y:S01]  /*6430*/  LDCU.64 UR4, c[0x4][0x10] ;  /* 0x01000200ff0477ac */ /* 0x000ea20008000a00 */
[----:B----4-:R-:W-:Y:S01]  /*6440*/  MOV R5, UR9 ;  /* 0x0000000900057c02 */ /* 0x010fe20008000f00 */
[----:B------:R-:W-:Y:S01]  /*6450*/  IMAD.U32 R4, RZ, RZ, UR8 ;  /* 0x00000008ff047e24 */ /* 0x000fe2000f8e00ff */
[----:B-----5:R-:W-:Y:S01]  /*6460*/  MOV R7, UR7 ;  /* 0x0000000700077c02 */ /* 0x020fe20008000f00 */
[----:B------:R-:W-:Y:S01]  /*6470*/  IMAD.U32 R6, RZ, RZ, UR6 ;  /* 0x00000006ff067e24 */ /* 0x000fe2000f8e00ff */
[----:B--2---:R-:W-:Y:S01]  /*6480*/  MOV R11, UR5 ;  /* 0x00000005000b7c02 */ /* 0x004fe20008000f00 */
[----:B------:R-:W-:Y:S02]  /*6490*/  IMAD.U32 R10, RZ, RZ, UR4 ;  /* 0x00000004ff0a7e24 */ /* 0x000fe4000f8e00ff */
[----:B------:R-:W-:Y:S07]  /*64a0*/  LEPC R20, `(.L_x_103) ;  /* 0x000000001014794e */ /* 0x000fee0000000000 */
[----:B-1-3--:R-:W-:Y:S05]  /*64b0*/  CALL.ABS.NOINC R2 ;  /* 0x0000000002007343 */ /* 0x00afea0003c00000 */
.L_x_103:
[C---:B------:R-:W-:Y:S01]  /*64c0*/  SHF.L.U32 R40, R48.reuse, 0x10, RZ ;  /* 0x0000001030287819 */ /* 0x040fe200000006ff */
[----:B------:R-:W-:Y:S05]  /*64d0*/  WARPSYNC.ALL ;  /* 0x0000000000007948 */ /* 0x000fea0003800000 */
[----:B------:R-:W-:Y:S01]  /*64e0*/  R2UR UR4, R39 ;  /* 0x00000000270472ca */ /* 0x000fe200000e0000 */
[----:B------:R-:W-:Y:S01]  /*64f0*/  BSSY.RECONVERGENT B0, `(.L_x_104) ;  /* 0x0000088000007945 */ /* 0x000fe20003800200 */
[----:B------:R-:W-:Y:S02]  /*6500*/  LOP3.LUT R43, R48, 0xffff0000, RZ, 0xc0, !PT ;  /* 0xffff0000302b7812 */ /* 0x000fe400078ec0ff */
[----:B------:R-:W-:Y:S02]  /*6510*/  SHF.L.U32 R42, R49, 0x10, RZ ;  /* 0x00000010312a7819 */ /* 0x000fe400000006ff */
[----:B------:R-:W-:Y:S02]  /*6520*/  SHF.L.U32 R45, R51, 0x10, RZ ;  /* 0x00000010332d7819 */ /* 0x000fe400000006ff */
[----:B------:R-:W-:Y:S02]  /*6530*/  LOP3.LUT R44, R75, 0xffff0000, RZ, 0xc0, !PT ;  /* 0xffff00004b2c7812 */ /* 0x000fe400078ec0ff */
[----:B------:R-:W-:Y:S03]  /*6540*/  ISETP.NE.AND P0, PT, R95, RZ, PT ;  /* 0x000000ff5f00720c */ /* 0x000fe60003f05270 */
[----:B------:R-:W1:Y:S02]  /*6550*/  LDTM.x32 R4, tmem[UR4] ;  /* 0x00000004000479ee */ /* 0x000e6400082c0000 */
[C---:B-1-3--:R-:W-:Y:S01]  /*6560*/  FMUL R0, R38.reuse, R4 ;  /* 0x0000000426007220 */ /* 0x04afe20000400000 */
[C---:B------:R-:W-:Y:S01]  /*6570*/  FMUL R2, R38.reuse, R5 ;  /* 0x0000000526027220 */ /* 0x040fe20000400000 */
[C---:B------:R-:W-:Y:S01]  /*6580*/  FMUL R3, R38.reuse, R6 ;  /* 0x0000000626037220 */ /* 0x040fe20000400000 */
[----:B------:R-:W-:Y:S01]  /*6590*/  FMUL R7, R38, R7 ;  /* 0x0000000726077220 */ /* 0x000fe20000400000 */
[----:B------:R-:W-:Y:S01]  /*65a0*/  FFMA R0, R41, R40, R0 ;  /* 0x0000002829007223 */ /* 0x000fe20000000000 */
[----:B------:R-:W-:Y:S01]  /*65b0*/  LOP3.LUT R40, R49, 0xffff0000, RZ, 0xc0, !PT ;  /* 0xffff000031287812 */ /* 0x000fe200078ec0ff */
[C---:B------:R-:W-:Y:S01]  /*65c0*/  FFMA R2, R41.reuse, R43, R2 ;  /* 0x0000002b29027223 */ /* 0x040fe20000000002 */
[C---:B------:R-:W-:Y:S01]  /*65d0*/  SHF.L.U32 R43, R50.reuse, 0x10, RZ ;  /* 0x00000010322b7819 */ /* 0x040fe200000006ff */
[C---:B------:R-:W-:Y:S01]  /*65e0*/  FFMA R3, R41.reuse, R42, R3 ;  /* 0x0000002a29037223 */ /* 0x040fe20000000003 */
[----:B------:R-:W-:Y:S01]  /*65f0*/  LOP3.LUT R42, R50, 0xffff0000, RZ, 0xc0, !PT ;  /* 0xffff0000322a7812 */ /* 0x000fe200078ec0ff */
[----:B------:R-:W-:Y:S01]  /*6600*/  FMUL R4, R38, R8 ;  /* 0x0000000826047220 */ /* 0x000fe20000400000 */
[----:B------:R-:W-:Y:S01]  /*6610*/  F2FP.BF16.F32.PACK_AB R52, R2, R0 ;  /* 0x000000000234723e */ /* 0x000fe200000010ff */
[----:B------:R-:W-:Y:S01]  /*6620*/  FFMA R7, R41, R40, R7 ;  /* 0x0000002829077223 */ /* 0x000fe20000000007 */
[----:B------:R-:W-:Y:S01]  /*6630*/  LOP3.LUT R40, R51, 0xffff0000, RZ, 0xc0, !PT ;  /* 0xffff000033287812 */ /* 0x000fe200078ec0ff */
[C---:B------:R-:W-:Y:S01]  /*6640*/  FMUL R5, R38.reuse, R9 ;  /* 0x0000000926057220 */ /* 0x040fe20000400000 */
[C---:B------:R-:W-:Y:S01]  /*6650*/  FMUL R6, R38.reuse, R10 ;  /* 0x0000000a26067220 */ /* 0x040fe20000400000 */
[----:B------:R-:W-:Y:S01]  /*6660*/  FMUL R11, R38, R11 ;  /* 0x0000000b260b7220 */ /* 0x000fe20000400000 */
[----:B------:R-:W-:Y:S01]  /*6670*/  F2FP.BF16.F32.PACK_AB R53, R7, R3 ;  /* 0x000000030735723e */ /* 0x000fe200000010ff */
[C---:B------:R-:W-:Y:S01]  /*6680*/  FFMA R4, R41.reuse, R43, R4 ;  /* 0x0000002b29047223 */ /* 0x040fe20000000004 */
[C---:B------:R-:W-:Y:S01]  /*6690*/  SHF.L.U32 R43, R56.reuse, 0x10, RZ ;  /* 0x00000010382b7819 */ /* 0x040fe200000006ff */
[----:B------:R-:W-:Y:S01]  /*66a0*/  FFMA R5, R41, R42, R5 ;  /* 0x0000002a29057223 */ /* 0x000fe20000000005 */
[----:B------:R-:W-:Y:S01]  /*66b0*/  LOP3.LUT R42, R57, 0xffff0000, RZ, 0xc0, !PT ;  /* 0xffff0000392a7812 */ /* 0x000fe200078ec0ff */
[----:B------:R-:W-:Y:S01]  /*66c0*/  FFMA R6, R41, R45, R6 ;  /* 0x0000002d29067223 */ /* 0x000fe20000000006 */
[----:B------:R-:W-:Y:S01]  /*66d0*/  SHF.L.U32 R45, R57, 0x10, RZ ;  /* 0x00000010392d7819 */ /* 0x000fe200000006ff */
[----:B------:R-:W-:Y:S01]  /*66e0*/  FFMA R11, R41, R40, R11 ;  /* 0x00000028290b7223 */ /* 0x000fe2000000000b */
[----:B------:R-:W-:Y:S01]  /*66f0*/  LOP3.LUT R40, R56, 0xffff0000, RZ, 0xc0, !PT ;  /* 0xffff000038287812 */ /* 0x000fe200078ec0ff */
[C---:B------:R-:W-:Y:S01]  /*6700*/  FMUL R8, R38.reuse, R12 ;  /* 0x0000000c26087220 */ /* 0x040fe20000400000 */
[----:B------:R-:W-:Y:S01]  /*6710*/  F2FP.BF16.F32.PACK_AB R54, R5, R4 ;  /* 0x000000040536723e */ /* 0x000fe200000010ff */
[C---:B------:R-:W-:Y:S01]  /*6720*/  FMUL R9, R38.reuse, R13 ;  /* 0x0000000d26097220 */ /* 0x040fe20000400000 */
[----:B------:R-:W-:Y:S01]  /*6730*/  F2FP.BF16.F32.PACK_AB R55, R11, R6 ;  /* 0x000000060b37723e */ /* 0x000fe200000010ff */
[C---:B------:R-:W-:Y:S01]  /*6740*/  FMUL R10, R38.reuse, R14 ;  /* 0x0000000e260a7220 */ /* 0x040fe20000400000 */
[----:B------:R-:W-:Y:S01]  /*6750*/  FMUL R15, R38, R15 ;  /* 0x0000000f260f7220 */ /* 0x000fe20000400000 */
[----:B------:R-:W-:Y:S01]  /*6760*/  FFMA R8, R41, R43, R8 ;  /* 0x0000002b29087223 */ /* 0x000fe20000000008 */
[----:B------:R-:W-:Y:S01]  /*6770*/  SHF.L.U32 R43, R59, 0x10, RZ ;  /* 0x000000103b2b7819 */ /* 0x000fe200000006ff */
[C---:B------:R-:W-:Y:S01]  /*6780*/  FFMA R9, R41.reuse, R40, R9 ;  /* 0x0000002829097223 */ /* 0x040fe20000000009 */
[C---:B------:R-:W-:Y:S01]  /*6790*/  SHF.L.U32 R40, R58.reuse, 0x10, RZ ;  /* 0x000000103a287819 */ /* 0x040fe200000006ff */
        /* <DEDUP_REMOVED lines=8> */
[----:B------:R-:W-:Y:S01]  /*6820*/  FMUL R14, R38, R18 ;  /* 0x00000012260e7220 */ /* 0x000fe20000400000 */
[----:B------:R-:W-:Y:S01]  /*6830*/  FFMA R12, R41, R40, R12 ;  /* 0x00000028290c7223 */ /* 0x000fe2000000000c */
[----:B------:R-:W-:Y:S01]  /*6840*/  LOP3.LUT R40, R59, 0xffff0000, RZ, 0xc0, !PT ;  /* 0xffff00003b287812 */ /* 0x000fe200078ec0ff */
[C---:B------:R-:W-:Y:S01]  /*6850*/  FFMA R13, R41.reuse, R42, R13 ;  /* 0x0000002a290d7223 */ /* 0x040fe2000000000d */
[----:B------:R-:W-:Y:S01]  /*6860*/  LOP3.LUT R42, R64, 0xffff0000, RZ, 0xc0, !PT ;  /* 0xffff0000402a7812 */ /* 0x000fe200078ec0ff */
[----:B------:R-:W-:Y:S01]  /*6870*/  FMUL R19, R38, R19 ;  /* 0x0000001326137220 */ /* 0x000fe20000400000 */
[----:B------:R-:W-:Y:S01]  /*6880*/  FFMA R14, R41, R43, R14 ;  /* 0x0000002b290e7223 */ /* 0x000fe2000000000e */
[----:B------:R-:W-:Y:S01]  /*6890*/  SHF.L.U32 R43, R64, 0x10, RZ ;  /* 0x00000010402b7819 */ /* 0x000fe200000006ff */
[----:B------:R1:W-:Y:S01]  /*68a0*/  STS.128 [R93], R52 ;  /* 0x000000345d007388 */ /* 0x0003e20000000c00 */
[----:B------:R-:W-:Y:S01]  /*68b0*/  F2FP.BF16.F32.PACK_AB R70, R13, R12 ;  /* 0x0000000c0d46723e */ /* 0x000fe200000010ff */
[C---:B------:R-:W-:Y:S01]  /*68c0*/  FMUL R16, R38.reuse, R20 ;  /* 0x0000001426107220 */ /* 0x040fe20000400000 */
        /* <DEDUP_REMOVED lines=8> */
[C---:B------:R-:W-:Y:S01]  /*6950*/  FFMA R17, R41.reuse, R42, R17 ;  /* 0x0000002a29117223 */ /* 0x040fe20000000011 */
[----:B------:R-:W-:Y:S01]  /*6960*/  FFMA R18, R41, R45, R18 ;  /* 0x0000002d29127223 */ /* 0x000fe20000000012 */
[----:B------:R1:W-:Y:S01]  /*6970*/  STS.128 [R92+0x10], R68 ;  /* 0x000010445c007388 */ /* 0x0003e20000000c00 */
[----:B------:R-:W-:Y:S01]  /*6980*/  SHF.L.U32 R45, R67, 0x10, RZ ;  /* 0x00000010432d7819 */ /* 0x000fe200000006ff */
[----:B------:R-:W-:Y:S01]  /*6990*/  FFMA R23, R41, R40, R23 ;  /* 0x0000002829177223 */ /* 0x000fe20000000017 */
[----:B------:R-:W-:Y:S01]  /*69a0*/  LOP3.LUT R40, R66, 0xffff0000, RZ, 0xc0, !PT ;  /* 0xffff000042287812 */ /* 0x000fe200078ec0ff */
[C---:B------:R-:W-:Y:S01]  /*69b0*/  FMUL R20, R38.reuse, R24 ;  /* 0x0000001826147220 */ /* 0x040fe20000400000 */
[----:B------:R-:W-:Y:S01]  /*69c0*/  LOP3.LUT R42, R67, 0xffff0000, RZ, 0xc0, !PT ;  /* 0xffff0000432a7812 */ /* 0x000fe200078ec0ff */
[C---:B------:R-:W-:Y:S01]  /*69d0*/  FMUL R21, R38.reuse, R25 ;  /* 0x0000001926157220 */ /* 0x040fe20000400000 */
[----:B------:R-:W-:Y:S01]  /*69e0*/  F2FP.BF16.F32.PACK_AB R100, R17, R16 ;  /* 0x000000101164723e */ /* 0x000fe200000010ff */
[C---:B------:R-:W-:Y:S01]  /*69f0*/  FMUL R22, R38.reuse, R26 ;  /* 0x0000001a26167220 */ /* 0x040fe20000400000 */
[----:B------:R-:W-:Y:S01]  /*6a00*/  FMUL R27, R38, R27 ;  /* 0x0000001b261b7220 */ /* 0x000fe20000400000 */
[C---:B------:R-:W-:Y:S01]  /*6a10*/  FFMA R20, R41.reuse, R43, R20 ;  /* 0x0000002b29147223 */ /* 0x040fe20000000014 */
[C---:B------:R-:W-:Y:S01]  /*6a20*/  FFMA R21, R41.reuse, R40, R21 ;  /* 0x0000002829157223 */ /* 0x040fe20000000015 */
[C---:B------:R-:W-:Y:S01]  /*6a30*/  FFMA R22, R41.reuse, R45, R22 ;  /* 0x0000002d29167223 */ /* 0x040fe20000000016 */
[----:B------:R-:W-:Y:S01]  /*6a40*/  FFMA R27, R41, R42, R27 ;  /* 0x0000002a291b7223 */ /* 0x000fe2000000001b */
[----:B------:R-:W-:Y:S01]  /*6a50*/  SHF.L.U32 R40, R72, 0x10, RZ ;  /* 0x0000001048287819 */ /* 0x000fe200000006ff */
[----:B------:R-:W-:Y:S01]  /*6a60*/  FMUL R24, R38, R28 ;  /* 0x0000001c26187220 */ /* 0x000fe20000400000 */
[----:B------:R-:W-:Y:S01]  /*6a70*/  LOP3.LUT R42, R72, 0xffff0000, RZ, 0xc0, !PT ;  /* 0xffff0000482a7812 */ /* 0x000fe200078ec0ff */
[C---:B------:R-:W-:Y:S01]  /*6a80*/  FMUL R25, R38.reuse, R29 ;  /* 0x0000001d26197220 */ /* 0x040fe20000400000 */
[----:B------:R-:W-:Y:S01]  /*6a90*/  SHF.L.U32 R43, R73, 0x10, RZ ;  /* 0x00000010492b7819 */ /* 0x000fe200000006ff */
[C---:B------:R-:W-:Y:S01]  /*6aa0*/  FMUL R26, R38.reuse, R30 ;  /* 0x0000001e261a7220 */ /* 0x040fe20000400000 */
[C---:B------:R-:W-:Y:S01]  /*6ab0*/  FFMA R24, R41.reuse, R40, R24 ;  /* 0x0000002829187223 */ /* 0x040fe20000000018 */
[----:B------:R-:W-:Y:S01]  /*6ac0*/  FFMA R25, R41, R42, R25 ;  /* 0x0000002a29197223 */ /* 0x000fe20000000019 */
[----:B------:R-:W-:Y:S01]  /*6ad0*/  LOP3.LUT R40, R73, 0xffff0000, RZ, 0xc0, !PT ;  /* 0xffff000049287812 */ /* 0x000fe200078ec0ff */
[----:B------:R-:W-:Y:S01]  /*6ae0*/  FFMA R26, R41, R43, R26 ;  /* 0x0000002b291a7223 */ /* 0x000fe2000000001a */
[----:B------:R-:W-:Y:S01]  /*6af0*/  FMUL R31, R38, R31 ;  /* 0x0000001f261f7220 */ /* 0x000fe20000400000 */
[----:B------:R-:W-:Y:S01]  /*6b00*/  SHF.L.U32 R43, R74, 0x10, RZ ;  /* 0x000000104a2b7819 */ /* 0x000fe200000006ff */
[----:B------:R-:W-:Y:S01]  /*6b10*/  FMUL R28, R38, R32 ;  /* 0x00000020261c7220 */ /* 0x000fe20000400000 */
[----:B------:R-:W-:Y:S01]  /*6b20*/  LOP3.LUT R42, R74, 0xffff0000, RZ, 0xc0, !PT ;  /* 0xffff00004a2a7812 */ /* 0x000fe200078ec0ff */
[C---:B------:R-:W-:Y:S01]  /*6b30*/  FMUL R29, R38.reuse, R33 ;  /* 0x00000021261d7220 */ /* 0x040fe20000400000 */
[----:B------:R-:W-:Y:S01]  /*6b40*/  SHF.L.U32 R45, R75, 0x10, RZ ;  /* 0x000000104b2d7819 */ /* 0x000fe200000006ff */
[C---:B------:R-:W-:Y:S01]  /*6b50*/  FMUL R30, R38.reuse, R34 ;  /* 0x00000022261e7220 */ /* 0x040fe20000400000 */
[----:B------:R-:W-:Y:S01]  /*6b60*/  FFMA R31, R41, R40, R31 ;  /* 0x00000028291f7223 */ /* 0x000fe2000000001f */
[----:B------:R-:W-:Y:S01]  /*6b70*/  FMUL R35, R38, R35 ;  /* 0x0000002326237220 */ /* 0x000fe20000400000 */
[----:B------:R-:W-:Y:S01]  /*6b80*/  F2FP.BF16.F32.PACK_AB R101, R23, R18 ;  /* 0x000000121765723e */ /* 0x000fe200000010ff */
[----:B------:R-:W-:Y:S01]  /*6b90*/  FFMA R28, R41, R43, R28 ;  /* 0x0000002b291c7223 */ /* 0x000fe2000000001c */
[----:B------:R-:W-:Y:S01]  /*6ba0*/  F2FP.BF16.F32.PACK_AB R102, R21, R20 ;  /* 0x000000141566723e */ /* 0x000fe200000010ff */
[----:B------:R-:W-:Y:S01]  /*6bb0*/  FFMA R29, R41, R42, R29 ;  /* 0x0000002a291d7223 */ /* 0x000fe2000000001d */
[----:B------:R-:W-:Y:S01]  /*6bc0*/  F2FP.BF16.F32.PACK_AB R103, R27, R22 ;  /* 0x000000161b67723e */ /* 0x000fe200000010ff */
[C---:B------:R-:W-:Y:S01]  /*6bd0*/  FFMA R30, R41.reuse, R45, R30 ;  /* 0x0000002d291e7223 */ /* 0x040fe2000000001e */
[----:B------:R-:W-:Y:S01]  /*6be0*/  FFMA R35, R41, R44, R35 ;  /* 0x0000002c29237223 */ /* 0x000fe20000000023 */
[----:B------:R-:W-:Y:S02]  /*6bf0*/  F2FP.BF16.F32.PACK_AB R104, R25, R24 ;  /* 0x000000181968723e */ /* 0x000fe400000010ff */
[----:B------:R1:W-:Y:S01]  /*6c00*/  STS.128 [R91+0x20], R100 ;  /* 0x000020645b007388 */ /* 0x0003e20000000c00 */
[----:B------:R-:W-:Y:S02]  /*6c10*/  F2FP.BF16.F32.PACK_AB R105, R31, R26 ;  /* 0x0000001a1f69723e */ /* 0x000fe400000010ff */
[----:B------:R-:W-:Y:S02]  /*6c20*/  F2FP.BF16.F32.PACK_AB R106, R29, R28 ;  /* 0x0000001c1d6a723e */ /* 0x000fe400000010ff */
[----:B------:R-:W-:Y:S05]  /*6c30*/  F2FP.BF16.F32.PACK_AB R107, R35, R30 ;  /* 0x0000001e236b723e */ /* 0x000fea00000010ff */
[----:B------:R1:W-:Y:S01]  /*6c40*/  STS.128 [R87+0x30], R104 ;  /* 0x0000306857007388 */ /* 0x0003e20000000c00 */
[----:B------:R-:W-:Y:S01]  /*6c50*/  @!PT LDS RZ, [RZ] ;  /* 0x00000000fffff984 */ /* 0x000fe20000000800 */
[----:B------:R-:W-:Y:S01]  /*6c60*/  @!PT LDS RZ, [RZ] ;  /* 0x00000000fffff984 */ /* 0x000fe20000000800 */
[----:B------:R-:W-:Y:S01]  /*6c70*/  @!PT LDS RZ, [RZ] ;  /* 0x00000000fffff984 */ /* 0x000fe20000000800 */
[----:B------:R-:W-:Y:S01]  /*6c80*/  @!PT LDS RZ, [RZ] ;  /* 0x00000000fffff984 */ /* 0x000fe20000000800 */
[----:B------:R3:W-:Y:S07]  /*6c90*/  MEMBAR.ALL.CTA ;  /* 0x0000000000007992 */ /* 0x0007ee0000008000 */
[----:B---3--:R-:W3:Y:S02]  /*6ca0*/  FENCE.VIEW.ASYNC.S ;  /* 0x00000000000073c6 */ /* 0x008ee40000000000 */
[----:B---3--:R-:W-:Y:S06]  /*6cb0*/  BAR.SYNC.DEFER_BLOCKING 0x1, 0x80 ;  /* 0x0042000000007b1d */ /* 0x008fec0000010000 */
[----:B------:R-:W-:Y:S05]  /*6cc0*/  @P0 BRA `(.L_x_105) ;  /* 0x0000000000280947 */ /* 0x000fea0003800000 */
[----:B------:R-:W3:Y:S01]  /*6cd0*/  LDCU.64 UR6, c[0x0][0x348] ;  /* 0x00006900ff0677ac */ /* 0x000ee20008000a00 */
[----:B------:R-:W-:Y:S01]  /*6ce0*/  UIADD3 UR4, UPT, UPT, UR44, 0x200, URZ ;  /* 0x000002002c047890 */ /* 0x000fe2000fffe0ff */
[----:B------:R-:W-:Y:S05]  /*6cf0*/  UMOV UR51, UR36 ;  /* 0x0000002400337c82 */ /* 0x000fea0008000000 */
[----:B------:R-:W-:Y:S04]  /*6d00*/  MOV R84, UR4 ;  /* 0x0000000400547c02 */ /* 0x000fe80008000f00 */
[----:B------:R-:W-:Y:S01]  /*6d10*/  R2UR UR48, R84 ;  /* 0x00000000543072ca */ /* 0x000fe200000e0000 */
[----:B---3--:R-:W-:Y:S04]  /*6d20*/  UIADD3 UR4, UP0, UPT, UR6, 0x680, URZ ;  /* 0x0000068006047890 */ /* 0x008fe8000ff1e0ff */
[----:B------:R-:W-:Y:S09]  /*6d30*/  UIADD3.X UR5, UPT, UPT, URZ, UR7, URZ, UP0, !UPT ;  /* 0x00000007ff057290 */ /* 0x000ff200087fe4ff */
[----:B------:R3:W-:Y:S01]  /*6d40*/  UTMASTG.3D [UR48], [UR4] ;  /* 0x00000030040073b5 */ /* 0x0007e20008010000 */
[----:B------:R0:W-:Y:S01]  /*6d50*/  UTMACMDFLUSH ;  /* 0x00000000000079b7 */ /* 0x0001e20000000000 */
[----:B---3--:R-:W-:Y:S04]  /*6d60*/  DEPBAR.LE SB0, 0x1 ;  /* 0x000080400000791a */ /* 0x008fe80000000000 */
.L_x_105:
[----:B------:R-:W-:Y:S05]  /*6d70*/  BSYNC.RECONVERGENT B0 ;  /* 0x0000000000007941 */ /* 0x000fea0003800200 */
.L_x_104:
[----:B------:R-:W-:Y:S01]  /*6d80*/  BAR.SYNC.DEFER_BLOCKING 0x1, 0x80 ;  /* 0x0042000000007b1d */ /* 0x000fe20000010000 */
[----:B------:R-:W-:Y:S01]  /*6d90*/  ISETP.NE.AND P1, PT, R98, RZ, PT ;  /* 0x000000ff6200720c */ /* 0x000fe20003f25270 */
[----:B------:R-:W-:Y:S01]  /*6da0*/  UISETP.NE.AND UP0, UPT, UR52, URZ, UPT ;  /* 0x000000ff3400728c */ /* 0x000fe2000bf05270 */
[----:B------:R-:W-:Y:S11]  /*6db0*/  LEA R3, R46, UR44, 0x3 ;  /* 0x0000002c2e037c11 */ /* 0x000ff6000f8e18ff */
[----:B------:R-:W-:Y:S01]  /*6dc0*/  @P1 SHF.L.U32 R2, R90, 0x1f, RZ ;  /* 0x0000001f5a021819 */ /* 0x000fe200000006ff */
[----:B------:R-:W-:Y:S06]  /*6dd0*/  BRA.U !UP0, `(.L_x_106) ;  /* 0x0000000108247547 */ /* 0x000fec000b800000 */
[----:B------:R-:W-:Y:S01]  /*6de0*/  IMAD.U32 R5, RZ, RZ, UR46 ;  /* 0x0000002eff057e24 */ /* 0x000fe2000f8e00ff */
[----:B------:R-:W-:Y:S01]  /*6df0*/  MOV R0, UR47 ;  /* 0x0000002f00007c02 */ /* 0x000fe20008000f00 */
[----:B------:R-:W-:Y:S03]  /*6e00*/  UIADD3 UR4, UPT, UPT, UR46, 0x1, URZ ;  /* 0x000000012e047890 */ /* 0x000fe6000fffe0ff */
[----:B------:R-:W-:Y:S01]  /*6e10*/  @P1 LEA R5, R5, UR44, 0x3 ;  /* 0x0000002c05051c11 */ /* 0x000fe2000f8e18ff */
[----:B------:R-:W-:Y:S04]  /*6e20*/  UISETP.NE.AND UP0, UPT, UR4, 0x4, UPT ;  /* 0x000000040400788c */ /* 0x000fe8000bf05270 */
[----:B------:R-:W-:Y:S01]  /*6e30*/  @P1 VIADD R5, R5, 0x50 ;  /* 0x0000005005051836 */ /* 0x000fe20000000000 */
[----:B------:R-:W-:Y:S04]  /*6e40*/  USEL UR46, UR4, URZ, UP0 ;  /* 0x000000ff042e7287 */ /* 0x000fe80008000000 */
[----:B------:R-:W-:Y:S04]  /*6e50*/  @P1 PRMT R0, R0, 0x654, R5 ;  /* 0x0000065400001816 */ /* 0x000fe80000000005 */
[----:B------:R3:W-:Y:S04]  /*6e60*/  @P1 SYNCS.ARRIVE.TRANS64.RED.A1T0 RZ, [R0+URZ], RZ ;  /* 0x000000ff00ff19a7 */ /* 0x0007e800081004ff */
.L_x_106:
[----:B------:R-:W4:Y:S01]  /*6e70*/  @P1 SYNCS.PHASECHK.TRANS64.TRYWAIT P0, [R3+URZ+0x30], R2 ;  /* 0x00003002030015a7 */ /* 0x000f2200080011ff */
[----:B------:R-:W-:Y:S01]  /*6e80*/  BSSY B1, `(.L_x_107) ;  /* 0x0000016000017945 */ /* 0x000fe20003800000 */
[----:B----4-:R-:W-:Y:S03]  /*6e90*/  @P1 SEL R47, RZ, 0x1, !P0 ;  /* 0x00000001ff2f1807 */ /* 0x010fe60004000000 */
[----:B------:R-:W-:Y:S05]  /*6ea0*/  @!P1 BRA `(.L_x_108) ;  /* 0x00000000004c9947 */ /* 0x000fea0003800000 */
[----:B------:R-:W-:Y:S01]  /*6eb0*/  ISETP.NE.AND P0, PT, R47, RZ, PT ;  /* 0x000000ff2f00720c */ /* 0x000fe20003f05270 */
[----:B------:R-:W-:Y:S01]  /*6ec0*/  BSSY B0, `(.L_x_109) ;  /* 0x000000b000007945 */ /* 0x000fe20003800000 */
[----:B------:R-:W-:Y:S11]  /*6ed0*/  ISETP.NE.AND P1, PT, R60, RZ, PT ;  /* 0x000000ff3c00720c */ /* 0x000ff60003f25270 */
[----:B------:R-:W-:Y:S02]  /*6ee0*/  @!UPT UIADD3 URZ, UPT, UPT, URZ, URZ, URZ ;  /* 0x000000fffffff290 */ /* 0x000fe4000fffe0ff */
[C---:B------:R-:W-:Y:S01]  /*6ef0*/  @P1 IMAD R6, R46.reuse, 0x2000, R93 ;  /* 0x000020002e061824 */ /* 0x040fe200078e025d */
[C---:B------:R-:W-:Y:S01]  /*6f00*/  @P1 LEA R4, R46.reuse, R91, 0xd ;  /* 0x0000005b2e041211 */ /* 0x040fe200078e68ff */
[C---:B------:R-:W-:Y:S02]  /*6f10*/  @P1 IMAD R5, R46.reuse, 0x2000, R92 ;  /* 0x000020002e051824 */ /* 0x040fe400078e025c */
[----:B------:R-:W-:Y:S01]  /*6f20*/  @P1 IMAD R2, R46, 0x2000, R87 ;  /* 0x000020002e021824 */ /* 0x000fe200078e0257 */
[----:B------:R-:W-:Y:S06]  /*6f30*/  @P0 BRA `(.L_x_110) ;  /* 0x00000000000c0947 */ /* 0x000fec0003800000 */
[----:B---3--:R-:W-:Y:S04]  /*6f40*/  SHF.L.U32 R0, R90, 0x1f, RZ ;  /* 0x0000001f5a007819 */ /* 0x008fe800000006ff */
[----:B------:R-:W3:Y:S02]  /*6f50*/  SYNCS.PHASECHK.TRANS64.TRYWAIT P0, [R3+URZ+0x30], R0 ;  /* 0x00003000030075a7 */ /* 0x000ee400080011ff */
[----:B---3--:R-:W-:Y:S05]  /*6f60*/  @!P0 BRA `(.L_x_111) ;  /* 0x0000003000608947 */ /* 0x008fea0003800000 */
.L_x_110:
[----:B------:R-:W-:Y:S05]  /*6f70*/  BSYNC B0 ;  /* 0x0000000000007941 */ /* 0x000fea0003800000 */
.L_x_109:
[----:B------:R-:W-:Y:S02]  /*6f80*/  ISETP.NE.AND P0, PT, R60, RZ, PT ;  /* 0x000000ff3c00720c */ /* 0x000fe40003f05270 */
[----:B------:R-:W-:Y:S11]  /*6f90*/  IADD3 R46, PT, PT, R46, 0x1, RZ ;  /* 0x000000012e2e7810 */ /* 0x000ff60007ffe0ff */
[----:B------:R4:W1:Y:S04]  /*6fa0*/  @P0 LDS.128 R48, [R6] ;  /* 0x0000000006300984 */ /* 0x0008680000000c00 */
[----:B------:R4:W1:Y:S04]  /*6fb0*/  @P0 LDS.128 R56, [R5+0x10] ;  /* 0x0000100005380984 */ /* 0x0008680000000c00 */
[----:B------:R4:W1:Y:S04]  /*6fc0*/  @P0 LDS.128 R64, [R4+0x20] ;  /* 0x0000200004400984 */ /* 0x0008680000000c00 */
[----:B------:R4:W1:Y:S02]  /*6fd0*/  @P0 LDS.128 R72, [R2+0x30] ;  /* 0x0000300002480984 */ /* 0x0008640000000c00 */
.L_x_108:
[----:B------:R-:W-:Y:S05]  /*6fe0*/  BSYNC B1 ;  /* 0x0000000000017941 */ /* 0x000fea0003800000 */
.L_x_107:
[----:B---3--:R-:W-:Y:S05]  /*6ff0*/  VIADD R0, R39, 0x20 ;  /* 0x0000002027007836 */ /* 0x008fea0000000000 */
[----:B------:R-:W-:Y:S04]  /*7000*/  SHF.R.U32.HI R0, RZ, 0x15, R0 ;  /* 0x00000015ff007819 */ /* 0x000fe80000011600 */
[----:B------:R-:W-:Y:S11]  /*7010*/  LOP3.LUT P0, RZ, R0, 0x3, R81, 0x48, !PT ;  /* 0x0000000300ff7812 */ /* 0x000ff60007804851 */
[----:B------:R-:W-:Y:S02]  /*7020*/  @!UPT UIADD3 URZ, UPT, UPT, URZ, URZ, URZ ;  /* 0x000000fffffff290 */ /* 0x000fe4000fffe0ff */
[----:B------:R-:W-:Y:S05]  /*7030*/  @!P0 BRA `(.L_x_112) ;  /* 0x0000000000408947 */ /* 0x000fea0003800000 */
[----:B------:R-:W3:Y:S01]  /*7040*/  LDCU.64 UR8, c[0x4][0x70] ;  /* 0x01000e00ff0877ac */ /* 0x000ee20008000a00 */
[----:B------:R-:W-:Y:S01]  /*7050*/  MOV R3, 0x0 ;  /* 0x0000000000037802 */ /* 0x000fe20000000f00 */
[----:B------:R-:W-:Y:S02]  /*7060*/  HFMA2 R12, -RZ, RZ, 0, 5.9604644775390625e-08 ;  /* 0x00000001ff0c7431 */ /* 0x000fe400000001ff */
[----:B------:R-:W-:Y:S02]  /*7070*/  IMAD.MOV.U32 R8, RZ, RZ, 0x192 ;  /* 0x00000192ff087424 */ /* 0x000fe400078e00ff */
[----:B------:R-:W-:Y:S01]  /*7080*/  IMAD.MOV.U32 R13, RZ, RZ, RZ ;  /* 0x000000ffff0d7224 */ /* 0x000fe200078e00ff */
[----:B------:R-:W5:Y:S01]  /*7090*/  LDCU.64 UR6, c[0x4][0x78] ;  /* 0x01000f00ff0677ac */ /* 0x000f620008000a00 */
[----:B----4-:R-:W4:Y:S01]  /*70a0*/  LDC.64 R2, c[0x4][R3] ;  /* 0x0100000003027b82 */ /* 0x010f220000000a00 */
[----:B------:R-:W2:Y:S01]  /*70b0*/  LDCU.64 UR4, c[0x4][0x10] ;  /* 0x01000200ff0477ac */ /* 0x000ea20008000a00 */
[----:B---3--:R-:W-:Y:S01]  /*70c0*/  MOV R5, UR9 ;  /* 0x0000000900057c02 */ /* 0x008fe20008000f00 */
[----:B------:R-:W-:Y:S01]  /*70d0*/  IMAD.U32 R4, RZ, RZ, UR8 ;  /* 0x00000008ff047e24 */ /* 0x000fe2000f8e00ff */
[----:B-----5:R-:W-:Y:S01]  /*70e0*/  MOV R7, UR7 ;  /* 0x0000000700077c02 */ /* 0x020fe20008000f00 */
[----:B------:R-:W-:Y:S01]  /*70f0*/  IMAD.U32 R6, RZ, RZ, UR6 ;  /* 0x00000006ff067e24 */ /* 0x000fe2000f8e00ff */
[----:B--2---:R-:W-:Y:S01]  /*7100*/  MOV R11, UR5 ;  /* 0x00000005000b7c02 */ /* 0x004fe20008000f00 */
[----:B------:R-:W-:Y:S02]  /*7110*/  IMAD.U32 R10, RZ, RZ, UR4 ;  /* 0x00000004ff0a7e24 */ /* 0x000fe4000f8e00ff */
[----:B------:R-:W-:Y:S07]  /*7120*/  LEPC R20, `(.L_x_112) ;  /* 0x000000001014794e */ /* 0x000fee0000000000 */
[----:B-1--4-:R-:W-:Y:S05]  /*7130*/  CALL.ABS.NOINC R2 ;  /* 0x0000000002007343 */ /* 0x012fea0003c00000 */
.L_x_112:
[C---:B-1----:R-:W-:Y:S01]  /*7140*/  SHF.L.U32 R40, R48.reuse, 0x10, RZ ;  /* 0x0000001030287819 */ /* 0x042fe200000006ff */
[----:B------:R-:W-:Y:S05]  /*7150*/  WARPSYNC.ALL ;  /* 0x0000000000007948 */ /* 0x000fea0003800000 */
[----:B------:R-:W-:Y:S01]  /*7160*/  R2UR UR4, R39 ;  /* 0x00000000270472ca */ /* 0x000fe200000e0000 */
[----:B------:R-:W-:Y:S01]  /*7170*/  BSSY.RECONVERGENT B0, `(.L_x_113) ;  /* 0x0000090000007945 */ /* 0x000fe20003800200 */
[----:B------:R-:W-:Y:S02]  /*7180*/  LOP3.LUT R43, R48, 0xffff0000, RZ, 0xc0, !PT ;  /* 0xffff0000302b7812 */ /* 0x000fe400078ec0ff */
[----:B------:R-:W-:Y:S02]  /*7190*/  LOP3.LUT R42, R49, 0xffff0000, RZ, 0xc0, !PT ;  /* 0xffff0000312a7812 */ /* 0x000fe400078ec0ff */
[----:B------:R-:W-:Y:S02]  /*71a0*/  SHF.L.U32 R45, R51, 0x10, RZ ;  /* 0x00000010332d7819 */ /* 0x000fe400000006ff */
[----:B------:R-:W-:Y:S02]  /*71b0*/  ISETP.NE.AND P6, PT, R98, RZ, PT ;  /* 0x000000ff6200720c */ /* 0x000fe40003fc5270 */
[----:B------:R-:W-:Y:S02]  /*71c0*/  MOV R52, UR46 ;  /* 0x0000002e00347c02 */ /* 0x000fe40008000f00 */
[----:B------:R-:W-:Y:S01]  /*71d0*/  MOV R61, UR47 ;  /* 0x0000002f003d7c02 */ /* 0x000fe20008000f00 */
[----:B----4-:R-:W1:Y:S01]  /*71e0*/  LDTM.x32 R4, tmem[UR4+0x20] ;  /* 0x00002004000479ee */ /* 0x010e6200082c0000 */
[----:B------:R-:W-:Y:S02]  /*71f0*/  LOP3.LUT R44, R75, 0xffff0000, RZ, 0xc0, !PT ;  /* 0xffff00004b2c7812 */ /* 0x000fe400078ec0ff */
[----:B------:R-:W-:Y:S02]  /*7200*/  ISETP.NE.AND P0, PT, R95, RZ, PT ;  /* 0x000000ff5f00720c */ /* 0x000fe40003f05270 */
[----:B------:R-:W-:Y:S03]  /*7210*/  LEA R62, R46, UR44, 0x3 ;  /* 0x0000002c2e3e7c11 */ /* 0x000fe6000f8e18ff */
[----:B------:R-:W-:Y:S02]  /*7220*/  @P6 LEA R52, R52, UR44, 0x3 ;  /* 0x0000002c34346c11 */ /* 0x000fe4000f8e18ff */
[----:B------:R-:W-:Y:S02]  /*7230*/  @P6 SHF.L.U32 R63, R90, 0x1f, RZ ;  /* 0x0000001f5a3f6819 */ /* 0x000fe400000006ff */
[----:B------:R-:W-:Y:S04]  /*7240*/  @P6 IADD3 R52, PT, PT, R52, 0x50, RZ ;  /* 0x0000005034346810 */ /* 0x000fe80007ffe0ff */
[----:B------:R-:W-:Y:S01]  /*7250*/  @P6 PRMT R61, R61, 0x654, R52 ;  /* 0x000006543d3d6816 */ /* 0x000fe20000000034 */
[C---:B-1----:R-:W-:Y:S01]  /*7260*/  FMUL R0, R38.reuse, R4 ;  /* 0x0000000426007220 */ /* 0x042fe20000400000 */
[C---:B------:R-:W-:Y:S01]  /*7270*/  FMUL R2, R38.reuse, R5 ;  /* 0x0000000526027220 */ /* 0x040fe20000400000 */
[C---:B------:R-:W-:Y:S01]  /*7280*/  FMUL R3, R38.reuse, R6 ;  /* 0x0000000626037220 */ /* 0x040fe20000400000 */
[----:B------:R-:W-:Y:S01]  /*7290*/  FMUL R7, R38, R7 ;  /* 0x0000000726077220 */ /* 0x000fe20000400000 */
[----:B------:R-:W-:Y:S01]  /*72a0*/  FFMA R0, R41, R40, R0 ;  /* 0x0000002829007223 */ /* 0x000fe20000000000 */
[----:B------:R-:W-:Y:S01]  /*72b0*/  SHF.L.U32 R40, R49, 0x10, RZ ;  /* 0x0000001031287819 */ /* 0x000fe200000006ff */
[C---:B------:R-:W-:Y:S01]  /*72c0*/  FFMA R2, R41.reuse, R43, R2 ;  /* 0x0000002b29027223 */ /* 0x040fe20000000002 */
[----:B------:R-:W-:Y:S01]  /*72d0*/  SHF.L.U32 R43, R50, 0x10, RZ ;  /* 0x00000010322b7819 */ /* 0x000fe200000006ff */
[C---:B------:R-:W-:Y:S01]  /*72e0*/  FMUL R4, R38.reuse, R8 ;  /* 0x0000000826047220 */ /* 0x040fe20000400000 */
[----:B------:R-:W-:Y:S01]  /*72f0*/  FMUL R5, R38, R9 ;  /* 0x0000000926057220 */ /* 0x000fe20000400000 */
[C---:B------:R-:W-:Y:S01]  /*7300*/  FFMA R3, R41.reuse, R40, R3 ;  /* 0x0000002829037223 */ /* 0x040fe20000000003 */
[----:B------:R-:W-:Y:S01]  /*7310*/  LOP3.LUT R40, R50, 0xffff0000, RZ, 0xc0, !PT ;  /* 0xffff000032287812 */ /* 0x000fe200078ec0ff */
[----:B------:R-:W-:Y:S01]  /*7320*/  FFMA R7, R41, R42, R7 ;  /* 0x0000002a29077223 */ /* 0x000fe20000000007 */
[----:B------:R-:W-:Y:S01]  /*7330*/  LOP3.LUT R42, R51, 0xffff0000, RZ, 0xc0, !PT ;  /* 0xffff0000332a7812 */ /* 0x000fe200078ec0ff */
[----:B------:R-:W-:Y:S01]  /*7340*/  FMUL R6, R38, R10 ;  /* 0x0000000a26067220 */ /* 0x000fe20000400000 */
[----:B------:R-:W-:Y:S01]  /*7350*/  F2FP.BF16.F32.PACK_AB R52, R2, R0 ;  /* 0x000000000234723e */ /* 0x000fe200000010ff */
[----:B------:R-:W-:Y:S01]  /*7360*/  FMUL R11, R38, R11 ;  /* 0x0000000b260b7220 */ /* 0x000fe20000400000 */
[----:B------:R-:W-:Y:S01]  /*7370*/  F2FP.BF16.F32.PACK_AB R53, R7, R3 ;  /* 0x000000030735723e */ /* 0x000fe200000010ff */
        /* <DEDUP_REMOVED lines=20> */
[C---:B------:R-:W-:Y:S01]  /*74c0*/  FMUL R12, R38.reuse, R16 ;  /* 0x00000010260c7220 */ /* 0x040fe20000400000 */
        /* <DEDUP_REMOVED lines=13> */
[----:B------:R1:W-:Y:S01]  /*75a0*/  STS.128 [R93+0x2000], R52 ;  /* 0x002000345d007388 */ /* 0x0003e20000000c00 */
[----:B------:R-:W-:Y:S01]  /*75b0*/  F2FP.BF16.F32.PACK_AB R70, R13, R12 ;  /* 0x0000000c0d46723e */ /* 0x000fe200000010ff */
[----:B------:R-:W-:Y:S01]  /*75c0*/  FFMA R19, R41, R40, R19 ;  /* 0x0000002829137223 */ /* 0x000fe20000000013 */
[----:B------:R-:W-:Y:S01]  /*75d0*/  LOP3.LUT R40, R64, 0xffff0000, RZ, 0xc0, !PT ;  /* 0xffff000040287812 */ /* 0x000fe200078ec0ff */
[C---:B------:R-:W-:Y:S01]  /*75e0*/  FMUL R16, R38.reuse, R20 ;  /* 0x0000001426107220 */ /* 0x040fe20000400000 */
[C---:B------:R-:W-:Y:S01]  /*75f0*/  FMUL R17, R38.reuse, R21 ;  /* 0x0000001526117220 */ /* 0x040fe20000400000 */
[C---:B------:R-:W-:Y:S01]  /*7600*/  FMUL R18, R38.reuse, R22 ;  /* 0x0000001626127220 */ /* 0x040fe20000400000 */
[----:B------:R-:W-:Y:S01]  /*7610*/  F2FP.BF16.F32.PACK_AB R71, R19, R14 ;  /* 0x0000000e1347723e */ /* 0x000fe200000010ff */
[----:B------:R-:W-:Y:S01]  /*7620*/  FMUL R23, R38, R23 ;  /* 0x0000001726177220 */ /* 0x000fe20000400000 */
[----:B------:R-:W-:Y:S01]  /*7630*/  FFMA R16, R41, R43, R16 ;  /* 0x0000002b29107223 */ /* 0x000fe20000000010 */
[----:B------:R-:W-:Y:S01]  /*7640*/  SHF.L.U32 R43, R67, 0x10, RZ ;  /* 0x00000010432b7819 */ /* 0x000fe200000006ff */
[C---:B------:R-:W-:Y:S01]  /*7650*/  FFMA R17, R41.reuse, R40, R17 ;  /* 0x0000002829117223 */ /* 0x040fe20000000011 */
[----:B------:R1:W-:Y:S01]  /*7660*/  STS.128 [R92+0x2010], R68 ;  /* 0x002010445c007388 */ /* 0x0003e20000000c00 */
        /* <DEDUP_REMOVED lines=8> */
[C---:B------:R-:W-:Y:S01]  /*76f0*/  FMUL R22, R38.reuse, R26 ;  /* 0x0000001a26167220 */ /* 0x040fe20000400000 */
[----:B------:R-:W-:Y:S01]  /*7700*/  FFMA R20, R41, R40, R20 ;  /* 0x0000002829147223 */ /* 0x000fe20000000014 */
[----:B------:R-:W-:Y:S01]  /*7710*/  LOP3.LUT R40, R67, 0xffff0000, RZ, 0xc0, !PT ;  /* 0xffff000043287812 */ /* 0x000fe200078ec0ff */
[C---:B------:R-:W-:Y:S01]  /*7720*/  FFMA R21, R41.reuse, R42, R21 ;  /* 0x0000002a29157223 */ /* 0x040fe20000000015 */
[C---:B------:R-:W-:Y:S01]  /*7730*/  FFMA R22, R41.reuse, R43, R22 ;  /* 0x0000002b29167223 */ /* 0x040fe20000000016 */
[----:B------:R-:W-:Y:S01]  /*7740*/  FMUL R27, R38, R27 ;  /* 0x0000001b261b7220 */ /* 0x000fe20000400000 */
[----:B------:R-:W-:Y:S01]  /*7750*/  SHF.L.U32 R43, R72, 0x10, RZ ;  /* 0x00000010482b7819 */ /* 0x000fe200000006ff */
[----:B------:R-:W-:Y:S01]  /*7760*/  FMUL R24, R38, R28 ;  /* 0x0000001c26187220 */ /* 0x000fe20000400000 */
[----:B------:R-:W-:Y:S01]  /*7770*/  LOP3.LUT R42, R72, 0xffff0000, RZ, 0xc0, !PT ;  /* 0xffff0000482a7812 */ /* 0x000fe200078ec0ff */
[C---:B------:R-:W-:Y:S01]  /*7780*/  FMUL R25, R38.reuse, R29 ;  /* 0x0000001d26197220 */ /* 0x040fe20000400000 */
[C---:B------:R-:W-:Y:S01]  /*7790*/  FMUL R26, R38.reuse, R30 ;  /* 0x0000001e261a7220 */ /* 0x040fe20000400000 */
[C---:B------:R-:W-:Y:S01]  /*77a0*/  FFMA R27, R41.reuse, R40, R27 ;  /* 0x00000028291b7223 */ /* 0x040fe2000000001b */
[----:B------:R-:W-:Y:S01]  /*77b0*/  FFMA R24, R41, R43, R24 ;  /* 0x0000002b29187223 */ /* 0x000fe20000000018 */
[----:B------:R-:W-:Y:S01]  /*77c0*/  LOP3.LUT R40, R73, 0xffff0000, RZ, 0xc0, !PT ;  /* 0xffff000049287812 */ /* 0x000fe200078ec0ff */
[C---:B------:R-:W-:Y:S01]  /*77d0*/  FFMA R25, R41.reuse, R42, R25 ;  /* 0x0000002a29197223 */ /* 0x040fe20000000019 */
[----:B------:R-:W-:Y:S01]  /*77e0*/  FMUL R31, R38, R31 ;  /* 0x0000001f261f7220 */ /* 0x000fe20000400000 */
[----:B------:R-:W-:Y:S01]  /*77f0*/  SHF.L.U32 R43, R74, 0x10, RZ ;  /* 0x000000104a2b7819 */ /* 0x000fe200000006ff */
[----:B------:R-:W-:Y:S01]  /*7800*/  FFMA R26, R41, R45, R26 ;  /* 0x0000002d291a7223 */ /* 0x000fe2000000001a */
        /* <DEDUP_REMOVED lines=29> */
[----:B------:R-:W-:Y:S02]  /*79e0*/  UIADD3 UR9, UPT, UPT, UR49, 0x20, URZ ;  /* 0x0000002031097890 */ /* 0x000fe4000fffe0ff */
[----:B------:R-:W-:Y:S01]  /*79f0*/  UIADD3 UR8, UPT, UPT, UR44, 0x2200, URZ ;  /* 0x000022002c087890 */ /* 0x000fe2000fffe0ff */
[----:B------:R-:W-:Y:S01]  /*7a00*/  UMOV UR10, UR50 ;  /* 0x00000032000a7c82 */ /* 0x000fe20008000000 */
[----:B------:R-:W-:Y:S01]  /*7a10*/  UMOV UR11, UR36 ;  /* 0x00000024000b7c82 */ /* 0x000fe20008000000 */
[----:B---3--:R-:W-:Y:S04]  /*7a20*/  UIADD3 UR4, UP0, UPT, UR6, 0x680, URZ ;  /* 0x0000068006047890 */ /* 0x008fe8000ff1e0ff */
[----:B------:R-:W-:Y:S09]  /*7a30*/  UIADD3.X UR5, UPT, UPT, URZ, UR7, URZ, UP0, !UPT ;  /* 0x00000007ff057290 */ /* 0x000ff200087fe4ff */
[----:B------:R3:W-:Y:S01]  /*7a40*/  UTMASTG.3D [UR8], [UR4] ;  /* 0x00000008040073b5 */ /* 0x0007e20008010000 */
[----:B------:R0:W-:Y:S01]  /*7a50*/  UTMACMDFLUSH ;  /* 0x00000000000079b7 */ /* 0x0001e20000000000 */
[----:B---3--:R-:W-:Y:S04]  /*7a60*/  DEPBAR.LE SB0, 0x1 ;  /* 0x000080400000791a */ /* 0x008fe80000000000 */
.L_x_114:
[----:B------:R-:W-:Y:S05]  /*7a70*/  BSYNC.RECONVERGENT B0 ;  /* 0x0000000000007941 */ /* 0x000fea0003800200 */
.L_x_113:
[----:B------:R-:W-:Y:S01]  /*7a80*/  BAR.SYNC.DEFER_BLOCKING 0x1, 0x80 ;  /* 0x0042000000007b1d */ /* 0x000fe20000010000 */
[----:B------:R-:W-:Y:S04]  /*7a90*/  UIADD3 UR4, UPT, UPT, UR46, 0x1, URZ ;  /* 0x000000012e047890 */ /* 0x000fe8000fffe0ff */
[----:B------:R-:W-:Y:S04]  /*7aa0*/  UISETP.NE.AND UP0, UPT, UR4, 0x4, UPT ;  /* 0x000000040400788c */ /* 0x000fe8000bf05270 */
[----:B------:R-:W-:Y:S01]  /*7ab0*/  USEL UR45, UR4, URZ, UP0 ;  /* 0x000000ff042d7287 */ /* 0x000fe20008000000 */
[----:B------:R3:W-:Y:S01]  /*7ac0*/  @P6 SYNCS.ARRIVE.TRANS64.RED.A1T0 RZ, [R61+URZ], RZ ;  /* 0x000000ff3dff69a7 */ /* 0x0007e200081004ff */
[----:B------:R-:W-:Y:S01]  /*7ad0*/  BSSY B1, `(.L_x_115) ;  /* 0x0000017000017945 */ /* 0x000fe20003800000 */
[----:B------:R-:W4:Y:S02]  /*7ae0*/  @P6 SYNCS.PHASECHK.TRANS64.TRYWAIT P0, [R62+URZ+0x30], R63 ;  /* 0x0000303f3e0065a7 */ /* 0x000f2400080011ff */
[----:B----4-:R-:W-:Y:S01]  /*7af0*/  @P6 SEL R47, RZ, 0x1, !P0 ;  /* 0x00000001ff2f6807 */ /* 0x010fe20004000000 */
[----:B---3--:R-:W-:Y:S06]  /*7b00*/  @!P6 BRA `(.L_x_116) ;  /* 0x00000000004ce947 */ /* 0x008fec0003800000 */
        /* <DEDUP_REMOVED lines=9> */
[----:B------:R-:W-:Y:S04]  /*7ba0*/  SHF.L.U32 R5, R90, 0x1f, RZ ;  /* 0x0000001f5a057819 */ /* 0x000fe800000006ff */
[----:B------:R-:W3:Y:S02]  /*7bb0*/  SYNCS.PHASECHK.TRANS64.TRYWAIT P0, [R62+URZ+0x30], R5 ;  /* 0x000030053e0075a7 */ /* 0x000ee400080011ff */
[----:B---3--:R-:W-:Y:S05]  /*7bc0*/  @!P0 BRA `(.L_x_119) ;  /* 0x00000024005c8947 */ /* 0x008fea0003800000 */
.L_x_118:
[----:B------:R-:W-:Y:S05]  /*7bd0*/  BSYNC B0 ;  /* 0x0000000000007941 */ /* 0x000fea0003800000 */
.L_x_117:
[----:B------:R-:W-:Y:S02]  /*7be0*/  ISETP.NE.AND P0, PT, R60, RZ, PT ;  /* 0x000000ff3c00720c */ /* 0x000fe40003f05270 */
[----:B------:R-:W-:Y:S11]  /*7bf0*/  IADD3 R46, PT, PT, R46, 0x1, RZ ;  /* 0x000000012e2e7810 */ /* 0x000ff60007ffe0ff */
[----:B------:R4:W1:Y:S04]  /*7c00*/  @P0 LDS.128 R48, [R4] ;  /* 0x0000000004300984 */ /* 0x0008680000000c00 */
[----:B------:R4:W1:Y:S04]  /*7c10*/  @P0 LDS.128 R56, [R3+0x10] ;  /* 0x0000100003380984 */ /* 0x0008680000000c00 */
[----:B------:R4:W1:Y:S04]  /*7c20*/  @P0 LDS.128 R64, [R2+0x20] ;  /* 0x0000200002400984 */ /* 0x0008680000000c00 */
[----:B------:R4:W1:Y:S02]  /*7c30*/  @P0 LDS.128 R72, [R0+0x30] ;  /* 0x0000300000480984 */ /* 0x0008640000000c00 */
.L_x_116:
[----:B------:R-:W-:Y:S05]  /*7c40*/  BSYNC B1 ;  /* 0x0000000000017941 */ /* 0x000fea0003800000 */
.L_x_115:
[----:B----4-:R-:W-:Y:S05]  /*7c50*/  VIADD R0, R39, 0x40 ;  /* 0x0000004027007836 */ /* 0x010fea0000000000 */
        /* <DEDUP_REMOVED lines=9> */
[----:B------:R-:W4:Y:S01]  /*7cf0*/  LDCU.64 UR6, c[0x4][0x78] ;  /* 0x01000f00ff0677ac */ /* 0x000f220008000a00 */
[----:B------:R-:W1:Y:S01]  /*7d00*/  LDC.64 R2, c[0x4][R3] ;  /* 0x0100000003027b82 */ /* 0x000e620000000a00 */
[----:B------:R-:W5:Y:S01]  /*7d10*/  LDCU.64 UR4, c[0x4][0x10] ;  /* 0x01000200ff0477ac */ /* 0x000f620008000a00 */
[----:B---3--:R-:W-:Y:S01]  /*7d20*/  MOV R5, UR9 ;  /* 0x0000000900057c02 */ /* 0x008fe20008000f00 */
[----:B------:R-:W-:Y:S01]  /*7d30*/  IMAD.U32 R4, RZ, RZ, UR8 ;  /* 0x00000008ff047e24 */ /* 0x000fe2000f8e00ff */
[----:B----4-:R-:W-:Y:S01]  /*7d40*/  MOV R7, UR7 ;  /* 0x0000000700077c02 */ /* 0x010fe20008000f00 */
[----:B------:R-:W-:Y:S01]  /*7d50*/  IMAD.U32 R6, RZ, RZ, UR6 ;  /* 0x00000006ff067e24 */ /* 0x000fe2000f8e00ff */
[----:B-----5:R-:W-:Y:S01]  /*7d60*/  MOV R11, UR5 ;  /* 0x00000005000b7c02 */ /* 0x020fe20008000f00 */
[----:B------:R-:W-:Y:S02]  /*7d70*/  IMAD.U32 R10, RZ, RZ, UR4 ;  /* 0x00000004ff0a7e24 */ /* 0x000fe4000f8e00ff */
[----:B------:R-:W-:Y:S07]  /*7d80*/  LEPC R20, `(.L_x_120) ;  /* 0x000000001014794e */ /* 0x000fee0000000000 */
[----:B-12---:R-:W-:Y:S05]  /*7d90*/  CALL.ABS.NOINC R2 ;  /* 0x0000000002007343 */ /* 0x006fea0003c00000 */
.L_x_120:
        /* <DEDUP_REMOVED lines=10> */
[----:B---3--:R-:W1:Y:S01]  /*7e40*/  LDTM.x32 R4, tmem[UR4+0x40] ;  /* 0x00004004000479ee */ /* 0x008e6200082c0000 */
        /* <DEDUP_REMOVED lines=136> */
.L_x_122:
[----:B------:R-:W-:Y:S05]  /*86d0*/  BSYNC.RECONVERGENT B0 ;  /* 0x0000000000007941 */ /* 0x000fea0003800200 */
.L_x_121:
        /* <DEDUP_REMOVED lines=21> */
.L_x_126:
[----:B------:R-:W-:Y:S05]  /*8830*/  BSYNC B0 ;  /* 0x0000000000007941 */ /* 0x000fea0003800000 */
.L_x_125:
[----:B------:R-:W-:Y:S11]  /*8840*/  ISETP.NE.AND P0, PT, R60, RZ, PT ;  /* 0x000000ff3c00720c */ /* 0x000ff60003f05270 */
[----:B------:R-:W-:Y:S02]  /*8850*/  @!UPT UIADD3 URZ, UPT, UPT, URZ, URZ, URZ ;  /* 0x000000fffffff290 */ /* 0x000fe4000fffe0ff */
[----:B------:R4:W1:Y:S04]  /*8860*/  @P0 LDS.128 R48, [R3] ;  /* 0x0000000003300984 */ /* 0x0008680000000c00 */
[----:B------:R4:W1:Y:S04]  /*8870*/  @P0 LDS.128 R56, [R2+0x10] ;  /* 0x0000100002380984 */ /* 0x0008680000000c00 */
[----:B------:R4:W1:Y:S04]  /*8880*/  @P0 LDS.128 R64, [R0+0x20] ;  /* 0x0000200000400984 */ /* 0x0008680000000c00 */
[----:B------:R4:W1:Y:S02]  /*8890*/  @P0 LDS.128 R72, [R46+0x30] ;  /* 0x000030002e480984 */ /* 0x0008640000000c00 */
.L_x_124:
[----:B------:R-:W-:Y:S05]  /*88a0*/  BSYNC B1 ;  /* 0x0000000000017941 */ /* 0x000fea0003800000 */
.L_x_123:
        /* <DEDUP_REMOVED lines=21> */
.L_x_128:
[----:B------:R-:W-:Y:S01]  /*8a00*/  ISETP.NE.AND P0, PT, R95, RZ, PT ;  /* 0x000000ff5f00720c */ /* 0x000fe20003f05270 */
[----:B------:R-:W-:Y:S05]  /*8a10*/  WARPSYNC.ALL ;  /* 0x0000000000007948 */ /* 0x000fea0003800000 */
[----:B------:R-:W-:Y:S01]  /*8a20*/  R2UR UR4, R39 ;  /* 0x00000000270472ca */ /* 0x000fe200000e0000 */
[----:B------:R-:W-:Y:S01]  /*8a30*/  BSSY.RECONVERGENT B0, `(.L_x_129) ;  /* 0x000008d000007945 */ /* 0x000fe20003800200 */
[----:B------:R-:W-:Y:S02]  /*8a40*/  R2UR UR5, R99 ;  /* 0x00000000630572ca */ /* 0x000fe400000e0000 */
[C---:B-1----:R-:W-:Y:S02]  /*8a50*/  SHF.L.U32 R40, R48.reuse, 0x10, RZ ;  /* 0x0000001030287819 */ /* 0x042fe400000006ff */
[----:B------:R-:W-:Y:S02]  /*8a60*/  LOP3.LUT R42, R48, 0xffff0000, RZ, 0xc0, !PT ;  /* 0xffff0000302a7812 */ /* 0x000fe400078ec0ff */
[C---:B------:R-:W-:Y:S02]  /*8a70*/  SHF.L.U32 R43, R49.reuse, 0x10, RZ ;  /* 0x00000010312b7819 */ /* 0x040fe400000006ff */
[----:B------:R-:W-:Y:S02]  /*8a80*/  LOP3.LUT R44, R49, 0xffff0000, RZ, 0xc0, !PT ;  /* 0xffff0000312c7812 */ /* 0x000fe400078ec0ff */
[C---:B------:R-:W-:Y:S01]  /*8a90*/  SHF.L.U32 R45, R50.reuse, 0x10, RZ ;  /* 0x00000010322d7819 */ /* 0x040fe200000006ff */
[----:B---3--:R-:W1:Y:S01]  /*8aa0*/  LDTM.x32 R4, tmem[UR4+0x60] ;  /* 0x00006004000479ee */ /* 0x008e6200082c0000 */
[----:B------:R-:W-:Y:S01]  /*8ab0*/  LOP3.LUT R46, R50, 0xffff0000, RZ, 0xc0, !PT ;  /* 0xffff0000322e7812 */ /* 0x000fe200078ec0ff */
[----:B------:R-:W-:Y:S01]  /*8ac0*/  NOP ;  /* 0x0000000000007918 */ /* 0x000fe20000000000 */
[C---:B------:R-:W-:Y:S01]  /*8ad0*/  SHF.L.U32 R47, R51.reuse, 0x10, RZ ;  /* 0x00000010332f7819 */ /* 0x040fe200000006ff */
[----:B------:R-:W-:Y:S01]  /*8ae0*/  UIADD3 UR4, UPT, UPT, UR5, 0xc0, URZ ;  /* 0x000000c005047890 */ /* 0x000fe2000fffe0ff */
[----:B------:R-:W-:Y:S02]  /*8af0*/  LOP3.LUT R49, R51, 0xffff0000, RZ, 0xc0, !PT ;  /* 0xffff000033317812 */ /* 0x000fe400078ec0ff */
[C---:B------:R-:W-:Y:S01]  /*8b00*/  SHF.L.U32 R48, R56.reuse, 0x10, RZ ;  /* 0x0000001038307819 */ /* 0x040fe200000006ff */
[----:B------:R-:W-:Y:S01]  /*8b10*/  UPRMT UR4, UR47, 0x654, UR4 ;  /* 0x000006542f047896 */ /* 0x000fe20008000004 */
[----:B------:R-:W-:Y:S02]  /*8b20*/  LOP3.LUT R51, R56, 0xffff0000, RZ, 0xc0, !PT ;  /* 0xffff000038337812 */ /* 0x000fe400078ec0ff */
[C---:B------:R-:W-:Y:S02]  /*8b30*/  SHF.L.U32 R50, R57.reuse, 0x10, RZ ;  /* 0x0000001039327819 */ /* 0x040fe400000006ff */
[----:B------:R-:W-:Y:S02]  /*8b40*/  LOP3.LUT R52, R57, 0xffff0000, RZ, 0xc0, !PT ;  /* 0xffff000039347812 */ /* 0x000fe400078ec0ff */
[C---:B------:R-:W-:Y:S02]  /*8b50*/  SHF.L.U32 R53, R58.reuse, 0x10, RZ ;  /* 0x000000103a357819 */ /* 0x040fe400000006ff */
[----:B------:R-:W-:Y:S01]  /*8b60*/  LOP3.LUT R54, R58, 0xffff0000, RZ, 0xc0, !PT ;  /* 0xffff00003a367812 */ /* 0x000fe200078ec0ff */
[----:B-1----:R-:W-:Y:S01]  /*8b70*/  SYNCS.ARRIVE.TRANS64.RED.A1T0 RZ, [UR4], RZ ;  /* 0x000000ffffff79a7 */ /* 0x002fe20008100404 */
[C---:B------:R-:W-:Y:S02]  /*8b80*/  SHF.L.U32 R55, R59.reuse, 0x10, RZ ;  /* 0x000000103b377819 */ /* 0x040fe400000006ff */
[----:B------:R-:W-:Y:S02]  /*8b90*/  LOP3.LUT R56, R59, 0xffff0000, RZ, 0xc0, !PT ;  /* 0xffff00003b387812 */ /* 0x000fe400078ec0ff */
[----:B------:R-:W-:Y:S01]  /*8ba0*/  SHF.L.U32 R57, R64, 0x10, RZ ;  /* 0x0000001040397819 */ /* 0x000fe200000006ff */
[C---:B------:R-:W-:Y:S01]  /*8bb0*/  FMUL R4, R38.reuse, R4 ;  /* 0x0000000426047220 */ /* 0x040fe20000400000 */
[C---:B------:R-:W-:Y:S01]  /*8bc0*/  FMUL R5, R38.reuse, R5 ;  /* 0x0000000526057220 */ /* 0x040fe20000400000 */
[----:B------:R-:W-:Y:S01]  /*8bd0*/  FMUL R6, R38, R6 ;  /* 0x0000000626067220 */ /* 0x000fe20000400000 */
[----:B------:R-:W-:Y:S01]  /*8be0*/  LOP3.LUT R58, R64, 0xffff0000, RZ, 0xc0, !PT ;  /* 0xffff0000403a7812 */ /* 0x000fe200078ec0ff */
[C---:B------:R-:W-:Y:S01]  /*8bf0*/  FFMA R4, R41.reuse, R40, R4 ;  /* 0x0000002829047223 */ /* 0x040fe20000000004 */
[----:B------:R-:W-:Y:S01]  /*8c00*/  FFMA R5, R41, R42, R5 ;  /* 0x0000002a29057223 */ /* 0x000fe20000000005 */
[----:B------:R-:W-:Y:S01]  /*8c10*/  SHF.L.U32 R59, R65, 0x10, RZ ;  /* 0x00000010413b7819 */ /* 0x000fe200000006ff */
[----:B------:R-:W-:Y:S01]  /*8c20*/  FFMA R6, R41, R43, R6 ;  /* 0x0000002b29067223 */ /* 0x000fe20000000006 */
[C---:B------:R-:W-:Y:S01]  /*8c30*/  FMUL R7, R38.reuse, R7 ;  /* 0x0000000726077220 */ /* 0x040fe20000400000 */
[----:B------:R-:W-:Y:S01]  /*8c40*/  LOP3.LUT R60, R65, 0xffff0000, RZ, 0xc0, !PT ;  /* 0xffff0000413c7812 */ /* 0x000fe200078ec0ff */
[C---:B------:R-:W-:Y:S01]  /*8c50*/  FMUL R8, R38.reuse, R8 ;  /* 0x0000000826087220 */ /* 0x040fe20000400000 */
[----:B------:R-:W-:Y:S01]  /*8c60*/  F2FP.BF16.F32.PACK_AB R100, R5, R4 ;  /* 0x000000040564723e */ /* 0x000fe200000010ff */
[C---:B------:R-:W-:Y:S01]  /*8c70*/  FFMA R7, R41.reuse, R44, R7 ;  /* 0x0000002c29077223 */ /* 0x040fe20000000007 */
[----:B------:R-:W-:Y:S01]  /*8c80*/  FMUL R9, R38, R9 ;  /* 0x0000000926097220 */ /* 0x000fe20000400000 */
[----:B------:R-:W-:Y:S01]  /*8c90*/  FFMA R8, R41, R45, R8 ;  /* 0x0000002d29087223 */ /* 0x000fe20000000008 */
[----:B------:R-:W-:Y:S01]  /*8ca0*/  SHF.L.U32 R61, R66, 0x10, RZ ;  /* 0x00000010423d7819 */ /* 0x000fe200000006ff */
[C---:B------:R-:W-:Y:S01]  /*8cb0*/  FMUL R0, R38.reuse, R10 ;  /* 0x0000000a26007220 */ /* 0x040fe20000400000 */
[----:B------:R-:W-:Y:S01]  /*8cc0*/  F2FP.BF16.F32.PACK_AB R101, R7, R6 ;  /* 0x000000060765723e */ /* 0x000fe200000010ff */
[C---:B------:R-:W-:Y:S01]  /*8cd0*/  FFMA R9, R41.reuse, R46, R9 ;  /* 0x0000002e29097223 */ /* 0x040fe20000000009 */
[----:B------:R-:W-:Y:S01]  /*8ce0*/  FMUL R2, R38, R11 ;  /* 0x0000000b26027220 */ /* 0x000fe20000400000 */
[----:B------:R-:W-:Y:S01]  /*8cf0*/  FFMA R0, R41, R47, R0 ;  /* 0x0000002f29007223 */ /* 0x000fe20000000000 */
[----:B------:R-:W-:Y:S01]  /*8d00*/  LOP3.LUT R62, R66, 0xffff0000, RZ, 0xc0, !PT ;  /* 0xffff0000423e7812 */ /* 0x000fe200078ec0ff */
[C---:B------:R-:W-:Y:S01]  /*8d10*/  FMUL R3, R38.reuse, R12 ;  /* 0x0000000c26037220 */ /* 0x040fe20000400000 */
[----:B------:R-:W-:Y:S01]  /*8d20*/  F2FP.BF16.F32.PACK_AB R102, R9, R8 ;  /* 0x000000080966723e */ /* 0x000fe200000010ff */
[C---:B------:R-:W-:Y:S01]  /*8d30*/  FFMA R2, R41.reuse, R49, R2 ;  /* 0x0000003129027223 */ /* 0x040fe20000000002 */
[C---:B------:R-:W-:Y:S01]  /*8d40*/  FMUL R10, R38.reuse, R13 ;  /* 0x0000000d260a7220 */ /* 0x040fe20000400000 */
[----:B------:R-:W-:Y:S01]  /*8d50*/  FFMA R3, R41, R48, R3 ;  /* 0x0000003029037223 */ /* 0x000fe20000000003 */
[----:B------:R-:W-:Y:S01]  /*8d60*/  SHF.L.U32 R63, R67, 0x10, RZ ;  /* 0x00000010433f7819 */ /* 0x000fe200000006ff */
[----:B------:R-:W-:Y:S01]  /*8d70*/  FMUL R11, R38, R14 ;  /* 0x0000000e260b7220 */ /* 0x000fe20000400000 */
[----:B------:R-:W-:Y:S01]  /*8d80*/  F2FP.BF16.F32.PACK_AB R103, R2, R0 ;  /* 0x000000000267723e */ /* 0x000fe200000010ff */
[----:B------:R-:W-:Y:S01]  /*8d90*/  FFMA R10, R41, R51, R10 ;  /* 0x00000033290a7223 */ /* 0x000fe2000000000a */
[C---:B------:R-:W-:Y:S01]  /*8da0*/  FMUL R15, R38.reuse, R15 ;  /* 0x0000000f260f7220 */ /* 0x040fe20000400000 */
[C---:B------:R-:W-:Y:S01]  /*8db0*/  FMUL R12, R38.reuse, R16 ;  /* 0x00000010260c7220 */ /* 0x040fe20000400000 */
[----:B------:R-:W-:Y:S01]  /*8dc0*/  FMUL R13, R38, R17 ;  /* 0x00000011260d7220 */ /* 0x000fe20000400000 */
[----:B------:R1:W-:Y:S01]  /*8dd0*/  STS.128 [R93+0x6000], R100 ;  /* 0x006000645d007388 */ /* 0x0003e20000000c00 */
[----:B------:R-:W-:Y:S01]  /*8de0*/  LOP3.LUT R64, R67, 0xffff0000, RZ, 0xc0, !PT ;  /* 0xffff000043407812 */ /* 0x000fe200078ec0ff */
[C---:B------:R-:W-:Y:S01]  /*8df0*/  FFMA R11, R41.reuse, R50, R11 ;  /* 0x00000032290b7223 */ /* 0x040fe2000000000b */
[----:B------:R-:W-:Y:S01]  /*8e00*/  SHF.L.U32 R65, R72, 0x10, RZ ;  /* 0x0000001048417819 */ /* 0x000fe200000006ff */
[C---:B------:R-:W-:Y:S01]  /*8e10*/  FFMA R15, R41.reuse, R52, R15 ;  /* 0x00000034290f7223 */ /* 0x040fe2000000000f */
[----:B------:R-:W-:Y:S01]  /*8e20*/  F2FP.BF16.F32.PACK_AB R104, R10, R3 ;  /* 0x000000030a68723e */ /* 0x000fe200000010ff */
[C---:B------:R-:W-:Y:S01]  /*8e30*/  FFMA R12, R41.reuse, R53, R12 ;  /* 0x00000035290c7223 */ /* 0x040fe2000000000c */
[C---:B------:R-:W-:Y:S01]  /*8e40*/  FFMA R13, R41.reuse, R54, R13 ;  /* 0x00000036290d7223 */ /* 0x040fe2000000000d */
[C---:B------:R-:W-:Y:S01]  /*8e50*/  FMUL R14, R38.reuse, R18 ;  /* 0x00000012260e7220 */ /* 0x040fe20000400000 */
[C---:B------:R-:W-:Y:S01]  /*8e60*/  FMUL R19, R38.reuse, R19 ;  /* 0x0000001326137220 */ /* 0x040fe20000400000 */
[C---:B------:R-:W-:Y:S01]  /*8e70*/  FMUL R16, R38.reuse, R20 ;  /* 0x0000001426107220 */ /* 0x040fe20000400000 */
[C---:B------:R-:W-:Y:S01]  /*8e80*/  FMUL R17, R38.reuse, R21 ;  /* 0x0000001526117220 */ /* 0x040fe20000400000 */
[C---:B------:R-:W-:Y:S01]  /*8e90*/  FFMA R14, R41.reuse, R55, R14 ;  /* 0x00000037290e7223 */ /* 0x040fe2000000000e */
        /* <DEDUP_REMOVED lines=9> */
[----:B------:R-:W-:Y:S01]  /*8f30*/  FFMA R23, R41, R60, R23 ;  /* 0x0000003c29177223 */ /* 0x000fe20000000017 */
[C---:B------:R-:W-:Y:S01]  /*8f40*/  FMUL R27, R38.reuse, R27 ;  /* 0x0000001b261b7220 */ /* 0x040fe20000400000 */
[----:B------:R-:W-:Y:S01]  /*8f50*/  F2FP.BF16.F32.PACK_AB R105, R15, R11 ;  /* 0x0000000b0f69723e */ /* 0x000fe200000010ff */
[----:B------:R-:W-:Y:S01]  /*8f60*/  FFMA R20, R41, R61, R20 ;  /* 0x0000003d29147223 */ /* 0x000fe20000000014 */
[----:B------:R-:W-:Y:S01]  /*8f70*/  F2FP.BF16.F32.PACK_AB R106, R13, R12 ;  /* 0x0000000c0d6a723e */ /* 0x000fe200000010ff */
[----:B------:R-:W-:Y:S01]  /*8f80*/  FMUL R24, R38, R28 ;  /* 0x0000001c26187220 */ /* 0x000fe20000400000 */
[----:B------:R-:W-:Y:S01]  /*8f90*/  F2FP.BF16.F32.PACK_AB R107, R19, R14 ;  /* 0x0000000e136b723e */ /* 0x000fe200000010ff */
[----:B------:R-:W-:Y:S01]  /*8fa0*/  FFMA R21, R41, R62, R21 ;  /* 0x0000003e29157223 */ /* 0x000fe20000000015 */
[----:B------:R-:W-:Y:S01]  /*8fb0*/  LOP3.LUT R66, R72, 0xffff0000, RZ, 0xc0, !PT ;  /* 0xffff000048427812 */ /* 0x000fe200078ec0ff */
[C---:B------:R-:W-:Y:S01]  /*8fc0*/  FMUL R25, R38.reuse, R29 ;  /* 0x0000001d26197220 */ /* 0x040fe20000400000 */
[----:B------:R-:W-:Y:S01]  /*8fd0*/  SHF.L.U32 R67, R73, 0x10, RZ ;  /* 0x0000001049437819 */ /* 0x000fe200000006ff */
[----:B------:R1:W-:Y:S01]  /*8fe0*/  STS.128 [R92+0x6010], R104 ;  /* 0x006010685c007388 */ /* 0x0003e20000000c00 */
[----:B------:R-:W-:Y:S01]  /*8ff0*/  FFMA R22, R41, R63, R22 ;  /* 0x0000003f29167223 */ /* 0x000fe20000000016 */
[----:B------:R-:W-:Y:S01]  /*9000*/  LOP3.LUT R68, R73, 0xffff0000, RZ, 0xc0, !PT ;  /* 0xffff000049447812 */ /* 0x000fe200078ec0ff */
[----:B------:R-:W-:Y:S01]  /*9010*/  FMUL R26, R38, R30 ;  /* 0x0000001e261a7220 */ /* 0x000fe20000400000 */
[C---:B------:R-:W-:Y:S01]  /*9020*/  FFMA R27, R41.reuse, R64, R27 ;  /* 0x00000040291b7223 */ /* 0x040fe2000000001b */
[----:B------:R-:W-:Y:S01]  /*9030*/  SHF.L.U32 R69, R74, 0x10, RZ ;  /* 0x000000104a457819 */ /* 0x000fe200000006ff */
[----:B------:R-:W-:Y:S01]  /*9040*/  FMUL R31, R38, R31 ;  /* 0x0000001f261f7220 */ /* 0x000fe20000400000 */
[C---:B------:R-:W-:Y:S01]  /*9050*/  FFMA R24, R41.reuse, R65, R24 ;  /* 0x0000004129187223 */ /* 0x040fe20000000018 */
[----:B------:R-:W-:Y:S01]  /*9060*/  LOP3.LUT R70, R74, 0xffff0000, RZ, 0xc0, !PT ;  /* 0xffff00004a467812 */ /* 0x000fe200078ec0ff */
[C---:B------:R-:W-:Y:S01]  /*9070*/  FMUL R28, R38.reuse, R32 ;  /* 0x00000020261c7220 */ /* 0x040fe20000400000 */
[----:B------:R-:W-:Y:S01]  /*9080*/  FFMA R25, R41, R66, R25 ;  /* 0x0000004229197223 */ /* 0x000fe20000000019 */
[----:B------:R-:W-:Y:S01]  /*9090*/  SHF.L.U32 R71, R75, 0x10, RZ ;  /* 0x000000104b477819 */ /* 0x000fe200000006ff */
[C---:B------:R-:W-:Y:S01]  /*90a0*/  FMUL R29, R38.reuse, R33 ;  /* 0x00000021261d7220 */ /* 0x040fe20000400000 */
[----:B------:R-:W-:Y:S01]  /*90b0*/  FFMA R26, R41, R67, R26 ;  /* 0x00000043291a7223 */ /* 0x000fe2000000001a */
[----:B------:R-:W-:Y:S01]  /*90c0*/  LOP3.LUT R72, R75, 0xffff0000, RZ, 0xc0, !PT ;  /* 0xffff00004b487812 */ /* 0x000fe200078ec0ff */
        /* <DEDUP_REMOVED lines=8> */
[----:B------:R-:W-:Y:S01]  /*9150*/  FFMA R30, R41, R71, R30 ;  /* 0x00000047291e7223 */ /* 0x000fe2000000001e */
[----:B------:R-:W-:Y:S01]  /*9160*/  F2FP.BF16.F32.PACK_AB R111, R27, R22 ;  /* 0x000000161b6f723e */ /* 0x000fe200000010ff */
[----:B------:R-:W-:Y:S01]  /*9170*/  FFMA R35, R41, R72, R35 ;  /* 0x0000004829237223 */ /* 0x000fe20000000023 */
[----:B------:R-:W-:Y:S02]  /*9180*/  F2FP.BF16.F32.PACK_AB R112, R25, R24 ;  /* 0x000000181970723e */ /* 0x000fe400000010ff */
[----:B------:R-:W-:Y:S01]  /*9190*/  F2FP.BF16.F32.PACK_AB R113, R31, R26 ;  /* 0x0000001a1f71723e */ /* 0x000fe200000010ff */
[----:B------:R1:W-:Y:S01]  /*91a0*/  STS.128 [R91+0x6020], R108 ;  /* 0x0060206c5b007388 */ /* 0x0003e20000000c00 */
        /* <DEDUP_REMOVED lines=21> */
.L_x_130:
[----:B------:R-:W-:Y:S05]  /*9300*/  BSYNC.RECONVERGENT B0 ;  /* 0x0000000000007941 */ /* 0x000fea0003800200 */
.L_x_129:
[----:B------:R-:W-:Y:S01]  /*9310*/  BAR.SYNC.DEFER_BLOCKING 0x1, 0x80 ;  /* 0x0042000000007b1d */ /* 0x000fe20000010000 */
[----:B------:R-:W-:Y:S01]  /*9320*/  UISETP.NE.AND UP0, UPT, UR52, -0x4, UPT ;  /* 0xfffffffc3400788c */ /* 0x000fe2000bf05270 */
[----:B------:R-:W-:Y:S08]  /*9330*/  IADD3 R0, PT, PT, R36, 0x1, RZ ;  /* 0x0000000124007810 */ /* 0x000ff00007ffe0ff */
[----:B------:R-:W-:Y:S05]  /*9340*/  BRA.U !UP0, `(.L_x_131) ;  /* 0x0000000108287547 */ /* 0x000fea000b800000 */
[----:B------:R-:W-:Y:S01]  /*9350*/  ISETP.NE.AND P0, PT, R98, RZ, PT ;  /* 0x000000ff6200720c */ /* 0x000fe20003f05270 */
[----:B------:R-:W-:Y:S01]  /*9360*/  IMAD.U32 R3, RZ, RZ, UR46 ;  /* 0x0000002eff037e24 */ /* 0x000fe2000f8e00ff */
[----:B------:R-:W-:Y:S01]  /*9370*/  UIADD3 UR4, UPT, UPT, UR46, 0x1, URZ ;  /* 0x000000012e047890 */ /* 0x000fe2000fffe0ff */
[----:B------:R-:W-:Y:S03]  /*9380*/  IMAD.U32 R2, RZ, RZ, UR47 ;  /* 0x0000002fff027e24 */ /* 0x000fe6000f8e00ff */
[----:B------:R-:W-:Y:S04]  /*9390*/  UISETP.NE.AND UP0, UPT, UR4, 0x4, UPT ;  /* 0x000000040400788c */ /* 0x000fe8000bf05270 */
[----:B------:R-:W-:Y:S03]  /*93a0*/  USEL UR46, UR4, URZ, UP0 ;  /* 0x000000ff042e7287 */ /* 0x000fe60008000000 */
[----:B------:R-:W-:Y:S05]  /*93b0*/  @P0 LEA R3, R3, UR44, 0x3 ;  /* 0x0000002c03030c11 */ /* 0x000fea000f8e18ff */
[----:B------:R-:W-:Y:S05]  /*93c0*/  @P0 VIADD R3, R3, 0x50 ;  /* 0x0000005003030836 */ /* 0x000fea0000000000 */
[----:B------:R-:W-:Y:S04]  /*93d0*/  @P0 PRMT R2, R2, 0x654, R3 ;  /* 0x0000065402020816 */ /* 0x000fe80000000003 */
[----:B------:R3:W-:Y:S03]  /*93e0*/  @P0 SYNCS.ARRIVE.TRANS64.RED.A1T0 RZ, [R2+URZ], RZ ;  /* 0x000000ff02ff09a7 */ /* 0x0007e600081004ff */
.L_x_131:
[----:B------:R-:W-:Y:S01]  /*93f0*/  R2UR UR4, R82 ;  /* 0x00000000520472ca */ /* 0x000fe200000e0000 */
[----:B------:R-:W-:Y:S01]  /*9400*/  UISETP.NE.AND UP0, UPT, UR62, URZ, UPT ;  /* 0x000000ff3e00728c */ /* 0x000fe2000bf05270 */
[----:B------:R-:W-:Y:S01]  /*9410*/  ISETP.NE.AND P0, PT, R86, 0x2, PT ;  /* 0x000000025600780c */ /* 0x000fe20003f05270 */
[----:B------:R-:W-:Y:S01]  /*9420*/  UIADD3 UR20, UPT, UPT, UR37, UR63, URZ ;  /* 0x0000003f25147290 */ /* 0x000fe2000fffe0ff */
[----:B------:R-:W-:Y:S01]  /*9430*/  ISETP.NE.AND P1, PT, R0, 0x4, PT ;  /* 0x000000040000780c */ /* 0x000fe20003f25270 */
[----:B------:R-:W-:Y:S01]  /*9440*/  UIADD3 UR52, UPT, UPT, UR52, 0x4, URZ ;  /* 0x0000000434347890 */ /* 0x000fe2000fffe0ff */
[----:B------:R-:W-:Y:S01]  /*9450*/  SEL R3, RZ, 0x1, P0 ;  /* 0x00000001ff037807 */ /* 0x000fe20000000000 */
[----:B------:R-:W-:Y:S01]  /*9460*/  UMOV UR36, UR61 ;  /* 0x0000003d00247c82 */ /* 0x000fe20008000000 */
[----:B---3--:R-:W-:Y:S02]  /*9470*/  SEL R2, RZ, 0x1, P1 ;  /* 0x00000001ff027807 */ /* 0x008fe40000800000 */
[----:B------:R-:W-:Y:S02]  /*9480*/  LOP3.LUT R88, R88, R3, RZ, 0x3c, !PT ;  /* 0x0000000358587212 */ /* 0x000fe400078e3cff */
[----:B------:R-:W-:Y:S01]  /*9490*/  LOP3.LUT R89, R89, R2, RZ, 0x3c, !PT ;  /* 0x0000000259597212 */ /* 0x000fe200078e3cff */
[----:B------:R-:W-:Y:S01]  /*94a0*/  UIADD3 UR16, UPT, UPT, UR38, UR4, URZ ;  /* 0x0000000426107290 */ /* 0x000fe2000fffe0ff */
[----:B------:R-:W-:Y:S02]  /*94b0*/  SEL R86, R86, RZ, P0 ;  /* 0x000000ff56567207 */ /* 0x000fe40000000000 */
[----:B------:R-:W-:Y:S01]  /*94c0*/  SEL R36, R0, RZ, P1 ;  /* 0x000000ff00247207 */ /* 0x000fe20000800000 */
[----:B------:R-:W-:Y:S08]  /*94d0*/  BRA.U UP0, `(.L_x_132) ;  /* 0xffffffbd00dc7547 */ /* 0x000ff0000b83ffff */
[----:B------:R-:W-:-:S13]  /*94e0*/  R2UR UR4, R83 ;  /* 0x00000000530472ca */ /* 0x000fda00000e0000 */
[----:B------:R-:W-:-:S09]  /*94f0*/  UISETP.NE.AND UP0, UPT, UR4, URZ, UPT ;  /* 0x000000ff0400728c */ /* 0x000fd2000bf05270 */
[----:B------:R-:W-:Y:S05]  /*9500*/  BRA.U !UP0, `(.L_x_133) ;  /* 0x0000000108487547 */ /* 0x000fea000b800000 */
[----:B------:R-:W3:Y:S02]  /*9510*/  LDCU.64 UR4, c[0x0][0x890] ;  /* 0x00011200ff0477ac */ /* 0x000ee40008000a00 */
[----:B---3--:R-:W-:-:S04]  /*9520*/  UISETP.NE.U32.AND UP0, UPT, UR4, URZ, UPT ;  /* 0x000000ff0400728c */ /* 0x008fc8000bf05070 */
[----:B------:R-:W-:-:S09]  /*9530*/  UISETP.NE.AND.EX UP0, UPT, UR5, URZ, UPT, UP0 ;  /* 0x000000ff0500728c */ /* 0x000fd2000bf05300 */
[----:B------:R-:W-:Y:S05]  /*9540*/  BRA.U UP0, `(.L_x_134) ;  /* 0x00000001000c7547 */ /* 0x000fea000b800000 */
[----:B------:R-:W-:-:S13]  /*9550*/  FSETP.NEU.AND P0, PT, R41, RZ, PT ;  /* 0x000000ff2900720b */ /* 0x000fda0003f0d000 */
[----:B------:R-:W-:Y:S05]  /*9560*/  @!P0 EXIT ;  /* 0x000000000000894d */ /* 0x000fea0003800000 */
[----:B------:R-:W-:Y:S05]  /*9570*/  BRA `(.L_x_133) ;  /* 0x00000000002c7947 */ /* 0x000fea0003800000 */
.L_x_134:
[----:B------:R-:W-:Y:S01]  /*9580*/  ISETP.NE.AND P0, PT, R85, RZ, PT ;  /* 0x000000ff5500720c */ /* 0x000fe20003f05270 */
[----:B------:R-:W-:-:S12]  /*9590*/  BSSY.RECONVERGENT B0, `(.L_x_133) ;  /* 0x0000009000007945 */ /* 0x000fd80003800200 */
[----:B------:R-:W-:Y:S05]  /*95a0*/  @P0 BRA `(.L_x_135) ;  /* 0x0000000000140947 */ /* 0x000fea0003800000 */
[----:B------:R-:W3:Y:S02]  /*95b0*/  LDCU.64 UR4, c[0x0][0x888] ;  /* 0x00011100ff0477ac */ /* 0x000ee40008000a00 */
[----:B---3--:R-:W-:-:S04]  /*95c0*/  ISETP.NE.U32.AND P0, PT, RZ, UR4, PT ;  /* 0x00000004ff007c0c */ /* 0x008fc8000bf05070 */
[----:B------:R-:W-:-:S13]  /*95d0*/  ISETP.NE.AND.EX P0, PT, RZ, UR5, PT, P0 ;  /* 0x00000005ff007c0c */ /* 0x000fda000bf05300 */
[----:B------:R-:W-:Y:S05]  /*95e0*/  @!P0 EXIT ;  /* 0x000000000000894d */ /* 0x000fea0003800000 */
[----:B------:R-:W-:Y:S05]  /*95f0*/  BRA `(.L_x_136) ;  /* 0x0000000000087947 */ /* 0x000fea0003800000 */
.L_x_135:
[----:B------:R-:W-:-:S13]  /*9600*/  FSETP.NEU.AND P0, PT, R41, RZ, PT ;  /* 0x000000ff2900720b */ /* 0x000fda0003f0d000 */
[----:B------:R-:W-:Y:S05]  /*9610*/  @!P0 EXIT ;  /* 0x000000000000894d */ /* 0x000fea0003800000 */
.L_x_136:
[----:B------:R-:W-:Y:S05]  /*9620*/  BSYNC.RECONVERGENT B0 ;  /* 0x0000000000007941 */ /* 0x000fea0003800200 */
.L_x_133:
[----:B------:R-:W-:Y:S01]  /*9630*/  ULEA UR4, UR46, UR44, 0x3 ;  /* 0x0000002c2e047291 */ /* 0x000fe2000f8e18ff */
[----:B------:R-:W-:-:S04]  /*9640*/  DEPBAR.LE SB0, 0x0 ;  /* 0x000080000000791a */ /* 0x000fc80000000000 */
[----:B------:R-:W-:-:S04]  /*9650*/  UIADD3 UR4, UPT, UPT, UR4, 0x50, URZ ;  /* 0x0000005004047890 */ /* 0x000fc8000fffe0ff */
[----:B------:R-:W-:-:S09]  /*9660*/  UPRMT UR4, UR47, 0x654, UR4 ;  /* 0x000006542f047896 */ /* 0x000fd20008000004 */
[----:B------:R-:W-:Y:S01]  /*9670*/  SYNCS.ARRIVE.TRANS64.RED.A1T0 RZ, [UR4], RZ ;  /* 0x000000ffffff79a7 */ /* 0x000fe20008100404 */
[----:B------:R-:W-:Y:S05]  /*9680*/  EXIT ;  /* 0x000000000000794d */ /* 0x000fea0003800000 */
.L_x_24:
[----:B--2---:R2:W3:Y:S02]  /*9690*/  SYNCS.PHASECHK.TRANS64.TRYWAIT P0, [R3+URZ+0xf0], R2 ;  /* 0x0000f002030075a7 */ /* 0x0044e400080011ff */
[----:B---3--:R-:W-:Y:S05]  /*96a0*/  @!P0 NANOSLEEP.SYNCS 0x989680 ;  /* 0x009896800000895d */ /* 0x008fea0003900000 */
[----:B------:R-:W3:Y:S02]  /*96b0*/  @!P0 SYNCS.PHASECHK.TRANS64 P0, [R3+URZ+0xf0], R2 ;  /* 0x0000f002030085a7 */ /* 0x000ee400080010ff */
[----:B---3--:R-:W-:Y:S05]  /*96c0*/  @!P0 BRA `(.L_x_24) ;  /* 0xfffffffc00f08947 */ /* 0x008fea000383ffff */
[----:B------:R-:W-:Y:S05]  /*96d0*/  BRA `(.L_x_137) ;  /* 0xffffff80006c7947 */ /* 0x000fea000383ffff */
.L_x_27:
[----:B-1----:R-:W-:-:S07]  /*96e0*/  MOV R0, UR33 ;  /* 0x0000002100007c02 */ /* 0x002fce0008000f00 */
.L_x_138:
[----:B-1----:R1:W2:Y:S02]  /*96f0*/  SYNCS.PHASECHK.TRANS64.TRYWAIT P0, [R0+URZ+0x18], R3 ;  /* 0x00001803000075a7 */ /* 0x0022a400080011ff */
[----:B--2---:R-:W-:Y:S05]  /*9700*/  @!P0 NANOSLEEP.SYNCS 0x989680 ;  /* 0x009896800000895d */ /* 0x004fea0003900000 */
[----:B------:R-:W2:Y:S02]  /*9710*/  @!P0 SYNCS.PHASECHK.TRANS64 P0, [R0+URZ+0x18], R3 ;  /* 0x00001803000085a7 */ /* 0x000ea400080010ff */
[----:B--2---:R-:W-:Y:S05]  /*9720*/  @!P0 BRA `(.L_x_138) ;  /* 0xfffffffc00f08947 */ /* 0x004fea000383ffff */
[----:B------:R-:W-:Y:S05]  /*9730*/  BRA `(.L_x_26) ;  /* 0xffffff8000b47947 */ /* 0x000fea000383ffff */
.L_x_34:
[----:B-1----:R-:W-:-:S07]  /*9740*/  MOV R0, UR33 ;  /* 0x0000002100007c02 */ /* 0x002fce0008000f00 */
.L_x_139:
[----:B-1----:R1:W2:Y:S02]  /*9750*/  SYNCS.PHASECHK.TRANS64.TRYWAIT P0, [R0+URZ+0x18], R3 ;  /* 0x00001803000075a7 */ /* 0x0022a400080011ff */
[----:B--2---:R-:W-:Y:S05]  /*9760*/  @!P0 NANOSLEEP.SYNCS 0x989680 ;  /* 0x009896800000895d */ /* 0x004fea0003900000 */
[----:B------:R-:W2:Y:S02]  /*9770*/  @!P0 SYNCS.PHASECHK.TRANS64 P0, [R0+URZ+0x18], R3 ;  /* 0x00001803000085a7 */ /* 0x000ea400080010ff */
[----:B--2---:R-:W-:Y:S05]  /*9780*/  @!P0 BRA `(.L_x_139) ;  /* 0xfffffffc00f08947 */ /* 0x004fea000383ffff */
[----:B------:R-:W-:Y:S05]  /*9790*/  BRA `(.L_x_33) ;  /* 0xffffff8400a87947 */ /* 0x000fea000383ffff */
.L_x_39:
[----:B-1----:R1:W2:Y:S02]  /*97a0*/  SYNCS.PHASECHK.TRANS64.TRYWAIT P0, [R3+URZ+0x80], R0 ;  /* 0x00008000030075a7 */ /* 0x0022a400080011ff */
[----:B--2---:R-:W-:Y:S05]  /*97b0*/  @!P0 NANOSLEEP.SYNCS 0x989680 ;  /* 0x009896800000895d */ /* 0x004fea0003900000 */
[----:B------:R-:W2:Y:S02]  /*97c0*/  @!P0 SYNCS.PHASECHK.TRANS64 P0, [R3+URZ+0x80], R0 ;  /* 0x00008000030085a7 */ /* 0x000ea400080010ff */
[----:B--2---:R-:W-:Y:S05]  /*97d0*/  @!P0 BRA `(.L_x_39) ;  /* 0xfffffffc00f08947 */ /* 0x004fea000383ffff */
[----:B------:R-:W-:Y:S05]  /*97e0*/  BRA `(.L_x_140) ;  /* 0xffffff88007c7947 */ /* 0x000fea000383ffff */
.L_x_43:
[----:B-1----:R-:W-:-:S07]  /*97f0*/  MOV R0, UR4 ;  /* 0x0000000400007c02 */ /* 0x002fce0008000f00 */
.L_x_141:
[----:B-1----:R1:W2:Y:S02]  /*9800*/  SYNCS.PHASECHK.TRANS64.TRYWAIT P0, [R0+URZ], R3 ;  /* 0x00000003000075a7 */ /* 0x0022a400080011ff */
[----:B--2---:R-:W-:Y:S05]  /*9810*/  @!P0 NANOSLEEP.SYNCS 0x989680 ;  /* 0x009896800000895d */ /* 0x004fea0003900000 */
[----:B------:R-:W2:Y:S02]  /*9820*/  @!P0 SYNCS.PHASECHK.TRANS64 P0, [R0+URZ], R3 ;  /* 0x00000003000085a7 */ /* 0x000ea400080010ff */
[----:B--2---:R-:W-:Y:S05]  /*9830*/  @!P0 BRA `(.L_x_141) ;  /* 0xfffffffc00f08947 */ /* 0x004fea000383ffff */
[----:B------:R-:W-:Y:S05]  /*9840*/  BRA `(.L_x_142) ;  /* 0xffffff9000247947 */ /* 0x000fea000383ffff */
.L_x_44:
[----:B------:R-:W-:-:S07]  /*9850*/  MOV R0, UR5 ;  /* 0x0000000500007c02 */ /* 0x000fce0008000f00 */
.L_x_143:
[----:B-1----:R1:W2:Y:S02]  /*9860*/  SYNCS.PHASECHK.TRANS64.TRYWAIT P0, [R0+URZ], R3 ;  /* 0x00000003000075a7 */ /* 0x0022a400080011ff */
[----:B--2---:R-:W-:Y:S05]  /*9870*/  @!P0 NANOSLEEP.SYNCS 0x989680 ;  /* 0x009896800000895d */ /* 0x004fea0003900000 */
[----:B------:R-:W2:Y:S02]  /*9880*/  @!P0 SYNCS.PHASECHK.TRANS64 P0, [R0+URZ], R3 ;  /* 0x00000003000085a7 */ /* 0x000ea400080010ff */
[----:B--2---:R-:W-:Y:S05]  /*9890*/  @!P0 BRA `(.L_x_143) ;  /* 0xfffffffc00f08947 */ /* 0x004fea000383ffff */
[----:B------:R-:W-:Y:S05]  /*98a0*/  BRA `(.L_x_144) ;  /* 0xffffff9000307947 */ /* 0x000fea000383ffff */
.L_x_47:
[----:B-1----:R1:W2:Y:S02]  /*98b0*/  SYNCS.PHASECHK.TRANS64.TRYWAIT P0, [R2+URZ+0xe0], R5 ;  /* 0x0000e005020075a7 */ /* 0x0022a400080011ff */
[----:B--2---:R-:W-:Y:S05]  /*98c0*/  @!P0 NANOSLEEP.SYNCS 0x989680 ;  /* 0x009896800000895d */ /* 0x004fea0003900000 */
[----:B------:R-:W2:Y:S02]  /*98d0*/  @!P0 SYNCS.PHASECHK.TRANS64 P0, [R2+URZ+0xe0], R5 ;  /* 0x0000e005020085a7 */ /* 0x000ea400080010ff */
[----:B--2---:R-:W-:Y:S05]  /*98e0*/  @!P0 BRA `(.L_x_47) ;  /* 0xfffffffc00f08947 */ /* 0x004fea000383ffff */
[----:B------:R-:W-:Y:S05]  /*98f0*/  BRA `(.L_x_145) ;  /* 0xffffff90008c7947 */ /* 0x000fea000383ffff */
.L_x_48:
[----:B------:R-:W-:-:S07]  /*9900*/  MOV R2, UR4 ;  /* 0x0000000400027c02 */ /* 0x000fce0008000f00 */
.L_x_146:
[----:B-1----:R1:W2:Y:S02]  /*9910*/  SYNCS.PHASECHK.TRANS64.TRYWAIT P0, [R2+URZ+0x90], R5 ;  /* 0x00009005020075a7 */ /* 0x0022a400080011ff */
[----:B--2---:R-:W-:Y:S05]  /*9920*/  @!P0 NANOSLEEP.SYNCS 0x989680 ;  /* 0x009896800000895d */ /* 0x004fea0003900000 */
[----:B------:R-:W2:Y:S02]  /*9930*/  @!P0 SYNCS.PHASECHK.TRANS64 P0, [R2+URZ+0x90], R5 ;  /* 0x00009005020085a7 */ /* 0x000ea400080010ff */
[----:B--2---:R-:W-:Y:S05]  /*9940*/  @!P0 BRA `(.L_x_146) ;  /* 0xfffffffc00f08947 */ /* 0x004fea000383ffff */
[----:B------:R-:W-:Y:S05]  /*9950*/  BRA `(.L_x_147) ;  /* 0xffffff90009c7947 */ /* 0x000fea000383ffff */
.L_x_49:
[----:B-1----:R1:W2:Y:S02]  /*9960*/  SYNCS.PHASECHK.TRANS64.TRYWAIT P1, [R2+URZ+0x80], R5 ;  /* 0x00008005020075a7 */ /* 0x0022a400080211ff */
[----:B--2---:R-:W-:Y:S05]  /*9970*/  @!P1 NANOSLEEP.SYNCS 0x989680 ;  /* 0x009896800000995d */ /* 0x004fea0003900000 */
[----:B------:R-:W2:Y:S02]  /*9980*/  @!P1 SYNCS.PHASECHK.TRANS64 P1, [R2+URZ+0x80], R5 ;  /* 0x00008005020095a7 */ /* 0x000ea400080210ff */
[----:B--2---:R-:W-:Y:S05]  /*9990*/  @!P1 BRA `(.L_x_49) ;  /* 0xfffffffc00f09947 */ /* 0x004fea000383ffff */
[----:B------:R-:W-:Y:S05]  /*99a0*/  BRA `(.L_x_148) ;  /* 0xffffff9000cc7947 */ /* 0x000fea000383ffff */
.L_x_52:
[----:B------:R-:W-:-:S07]  /*99b0*/  MOV R0, UR4 ;  /* 0x0000000400007c02 */ /* 0x000fce0008000f00 */
.L_x_149:
[----:B-1----:R1:W2:Y:S02]  /*99c0*/  SYNCS.PHASECHK.TRANS64.TRYWAIT P0, [R0+URZ+0x90], R3 ;  /* 0x00009003000075a7 */ /* 0x0022a400080011ff */
[----:B--2---:R-:W-:Y:S05]  /*99d0*/  @!P0 NANOSLEEP.SYNCS 0x989680 ;  /* 0x009896800000895d */ /* 0x004fea0003900000 */
[----:B------:R-:W2:Y:S02]  /*99e0*/  @!P0 SYNCS.PHASECHK.TRANS64 P0, [R0+URZ+0x90], R3 ;  /* 0x00009003000085a7 */ /* 0x000ea400080010ff */
[----:B--2---:R-:W-:Y:S05]  /*99f0*/  @!P0 BRA `(.L_x_149) ;  /* 0xfffffffc00f08947 */ /* 0x004fea000383ffff */
[----:B------:R-:W-:Y:S05]  /*9a00*/  BRA `(.L_x_51) ;  /* 0xffffff9400207947 */ /* 0x000fea000383ffff */
.L_x_59:
[----:B-1----:R1:W2:Y:S02]  /*9a10*/  SYNCS.PHASECHK.TRANS64.TRYWAIT P1, [R0+URZ+0x80], R5 ;  /* 0x00008005000075a7 */ /* 0x0022a400080211ff */
[----:B--2---:R-:W-:Y:S05]  /*9a20*/  @!P1 NANOSLEEP.SYNCS 0x989680 ;  /* 0x009896800000995d */ /* 0x004fea0003900000 */
[----:B------:R-:W2:Y:S02]  /*9a30*/  @!P1 SYNCS.PHASECHK.TRANS64 P1, [R0+URZ+0x80], R5 ;  /* 0x00008005000095a7 */ /* 0x000ea400080210ff */
[----:B--2---:R-:W-:Y:S05]  /*9a40*/  @!P1 BRA `(.L_x_59) ;  /* 0xfffffffc00f09947 */ /* 0x004fea000383ffff */
[----:B------:R-:W-:Y:S05]  /*9a50*/  BRA `(.L_x_150) ;  /* 0xffffff9800b47947 */ /* 0x000fea000383ffff */
.L_x_60:
[----:B------:R-:W-:-:S07]  /*9a60*/  MOV R3, UR45 ;  /* 0x0000002d00037c02 */ /* 0x000fce0008000f00 */
.L_x_151:
[----:B-1----:R1:W2:Y:S02]  /*9a70*/  SYNCS.PHASECHK.TRANS64.TRYWAIT P0, [R3+URZ+0xc0], R0 ;  /* 0x0000c000030075a7 */ /* 0x0022a400080011ff */
[----:B--2---:R-:W-:Y:S05]  /*9a80*/  @!P0 NANOSLEEP.SYNCS 0x989680 ;  /* 0x009896800000895d */ /* 0x004fea0003900000 */
[----:B------:R-:W2:Y:S02]  /*9a90*/  @!P0 SYNCS.PHASECHK.TRANS64 P0, [R3+URZ+0xc0], R0 ;  /* 0x0000c000030085a7 */ /* 0x000ea400080010ff */
[----:B--2---:R-:W-:Y:S05]  /*9aa0*/  @!P0 BRA `(.L_x_151) ;  /* 0xfffffffc00f08947 */ /* 0x004fea000383ffff */
[----:B------:R-:W-:Y:S05]  /*9ab0*/  BRA `(.L_x_152) ;  /* 0xffffff9800ec7947 */ /* 0x000fea000383ffff */
.L_x_63:
[----:B------:R-:W-:Y:S07]  /*9ac0*/  MOV R0, UR7 ;  /* 0x0000000700007c02 */ /* 0x000fee0008000f00 */
.L_x_153:
[----:B-1----:R1:W2:Y:S02]  /*9ad0*/  SYNCS.PHASECHK.TRANS64.TRYWAIT P0, [R0+URZ], R3 ;  /* 0x00000003000075a7 */ /* 0x0022a400080011ff */
[----:B--2---:R-:W-:Y:S05]  /*9ae0*/  @!P0 NANOSLEEP.SYNCS 0x989680 ;  /* 0x009896800000895d */ /* 0x004fea0003900000 */
[----:B------:R-:W2:Y:S02]  /*9af0*/  @!P0 SYNCS.PHASECHK.TRANS64 P0, [R0+URZ], R3 ;  /* 0x00000003000085a7 */ /* 0x000ea400080010ff */
[----:B--2---:R-:W-:Y:S05]  /*9b00*/  @!P0 BRA `(.L_x_153) ;  /* 0xfffffffc00f08947 */ /* 0x004fea000383ffff */
[----:B------:R-:W-:Y:S05]  /*9b10*/  BRA `(.L_x_62) ;  /* 0xffffff9c00087947 */ /* 0x000fea000383ffff */
.L_x_66:
[----:B------:R-:W-:-:S07]  /*9b20*/  MOV R0, UR4 ;  /* 0x0000000400007c02 */ /* 0x000fce0008000f00 */
.L_x_154:
[----:B--2---:R2:W4:Y:S02]  /*9b30*/  SYNCS.PHASECHK.TRANS64.TRYWAIT P0, [R0+URZ], R3 ;  /* 0x00000003000075a7 */ /* 0x00452400080011ff */
[----:B----4-:R-:W-:Y:S05]  /*9b40*/  @!P0 NANOSLEEP.SYNCS 0x989680 ;  /* 0x009896800000895d */ /* 0x010fea0003900000 */
[----:B------:R-:W4:Y:S02]  /*9b50*/  @!P0 SYNCS.PHASECHK.TRANS64 P0, [R0+URZ], R3 ;  /* 0x00000003000085a7 */ /* 0x000f2400080010ff */
[----:B----4-:R-:W-:Y:S05]  /*9b60*/  @!P0 BRA `(.L_x_154) ;  /* 0xfffffffc00f08947 */ /* 0x010fea000383ffff */
[----:B------:R-:W-:Y:S05]  /*9b70*/  BRA `(.L_x_155) ;  /* 0xffffffa000347947 */ /* 0x000fea000383ffff */
.L_x_67:
[----:B------:R-:W-:-:S07]  /*9b80*/  MOV R0, UR5 ;  /* 0x0000000500007c02 */ /* 0x000fce0008000f00 */
.L_x_156:
[----:B-1----:R1:W2:Y:S02]  /*9b90*/  SYNCS.PHASECHK.TRANS64.TRYWAIT P0, [R0+URZ], R3 ;  /* 0x00000003000075a7 */ /* 0x0022a400080011ff */
[----:B--2---:R-:W-:Y:S05]  /*9ba0*/  @!P0 NANOSLEEP.SYNCS 0x989680 ;  /* 0x009896800000895d */ /* 0x004fea0003900000 */
[----:B------:R-:W2:Y:S02]  /*9bb0*/  @!P0 SYNCS.PHASECHK.TRANS64 P0, [R0+URZ], R3 ;  /* 0x00000003000085a7 */ /* 0x000ea400080010ff */
[----:B--2---:R-:W-:Y:S05]  /*9bc0*/  @!P0 BRA `(.L_x_156) ;  /* 0xfffffffc00f08947 */ /* 0x004fea000383ffff */
[----:B------:R-:W-:Y:S05]  /*9bd0*/  BRA `(.L_x_157) ;  /* 0xffffffa000407947 */ /* 0x000fea000383ffff */
.L_x_68:
[----:B------:R-:W-:-:S07]  /*9be0*/  MOV R0, UR5 ;  /* 0x0000000500007c02 */ /* 0x000fce0008000f00 */
.L_x_158:
[----:B-1----:R1:W2:Y:S02]  /*9bf0*/  SYNCS.PHASECHK.TRANS64.TRYWAIT P0, [R0+URZ], R3 ;  /* 0x00000003000075a7 */ /* 0x0022a400080011ff */
[----:B--2---:R-:W-:Y:S05]  /*9c00*/  @!P0 NANOSLEEP.SYNCS 0x989680 ;  /* 0x009896800000895d */ /* 0x004fea0003900000 */
[----:B------:R-:W2:Y:S02]  /*9c10*/  @!P0 SYNCS.PHASECHK.TRANS64 P0, [R0+URZ], R3 ;  /* 0x00000003000085a7 */ /* 0x000ea400080010ff */
[----:B--2---:R-:W-:Y:S05]  /*9c20*/  @!P0 BRA `(.L_x_158) ;  /* 0xfffffffc00f08947 */ /* 0x004fea000383ffff */
[----:B------:R-:W-:Y:S05]  /*9c30*/  BRA `(.L_x_159) ;  /* 0xffffffa0004c7947 */ /* 0x000fea000383ffff */
.L_x_69:
[----:B------:R-:W-:-:S07]  /*9c40*/  MOV R0, UR4 ;  /* 0x0000000400007c02 */ /* 0x000fce0008000f00 */
.L_x_160:
[----:B-1----:R1:W2:Y:S02]  /*9c50*/  SYNCS.PHASECHK.TRANS64.TRYWAIT P0, [R0+URZ], R3 ;  /* 0x00000003000075a7 */ /* 0x0022a400080011ff */
[----:B--2---:R-:W-:Y:S05]  /*9c60*/  @!P0 NANOSLEEP.SYNCS 0x989680 ;  /* 0x009896800000895d */ /* 0x004fea0003900000 */
[----:B------:R-:W2:Y:S02]  /*9c70*/  @!P0 SYNCS.PHASECHK.TRANS64 P0, [R0+URZ], R3 ;  /* 0x00000003000085a7 */ /* 0x000ea400080010ff */
[----:B--2---:R-:W-:Y:S05]  /*9c80*/  @!P0 BRA `(.L_x_160) ;  /* 0xfffffffc00f08947 */ /* 0x004fea000383ffff */
[----:B------:R-:W-:Y:S05]  /*9c90*/  BRA `(.L_x_161) ;  /* 0xffffffa000587947 */ /* 0x000fea000383ffff */
.L_x_74:
[----:B--2---:R2:W3:Y:S02]  /*9ca0*/  SYNCS.PHASECHK.TRANS64.TRYWAIT P0, [R12+URZ+0x80], R9 ;  /* 0x000080090c0075a7 */ /* 0x0044e400080011ff */
[----:B---3--:R-:W-:Y:S05]  /*9cb0*/  @!P0 NANOSLEEP.SYNCS 0x989680 ;  /* 0x009896800000895d */ /* 0x008fea0003900000 */
[----:B------:R-:W3:Y:S02]  /*9cc0*/  @!P0 SYNCS.PHASECHK.TRANS64 P0, [R12+URZ+0x80], R9 ;  /* 0x000080090c0085a7 */ /* 0x000ee400080010ff */
[----:B---3--:R-:W-:Y:S05]  /*9cd0*/  @!P0 BRA `(.L_x_74) ;  /* 0xfffffffc00f08947 */ /* 0x008fea000383ffff */
[----:B------:R-:W-:Y:S05]  /*9ce0*/  BRA `(.L_x_162) ;  /* 0xffffffa400787947 */ /* 0x000fea000383ffff */
.L_x_77:
[----:B------:R-:W-:Y:S07]  /*9cf0*/  MOV R0, UR21 ;  /* 0x0000001500007c02 */ /* 0x000fee0008000f00 */
.L_x_163:
[----:B--2---:R2:W3:Y:S02]  /*9d00*/  SYNCS.PHASECHK.TRANS64.TRYWAIT P2, [R0+URZ+0x78], R11 ;  /* 0x0000780b000075a7 */ /* 0x0044e400080411ff */
[----:B---3--:R-:W-:Y:S05]  /*9d10*/  @!P2 NANOSLEEP.SYNCS 0x989680 ;  /* 0x009896800000a95d */ /* 0x008fea0003900000 */
[----:B------:R-:W3:Y:S02]  /*9d20*/  @!P2 SYNCS.PHASECHK.TRANS64 P2, [R0+URZ+0x78], R11 ;  /* 0x0000780b0000a5a7 */ /* 0x000ee400080410ff */
[----:B---3--:R-:W-:Y:S05]  /*9d30*/  @!P2 BRA `(.L_x_163) ;  /* 0xfffffffc00f0a947 */ /* 0x008fea000383ffff */
[----:B------:R-:W-:Y:S05]  /*9d40*/  BRA `(.L_x_76) ;  /* 0xffffffa800e07947 */ /* 0x000fea000383ffff */
.L_x_80:
[----:B--2---:R-:W-:Y:S07]  /*9d50*/  MOV R0, UR21 ;  /* 0x0000001500007c02 */ /* 0x004fee0008000f00 */
.L_x_164:
[----:B--2---:R2:W3:Y:S02]  /*9d60*/  SYNCS.PHASECHK.TRANS64.TRYWAIT P0, [R0+URZ+0x50], R9 ;  /* 0x00005009000075a7 */ /* 0x0044e400080011ff */
[----:B---3--:R-:W-:Y:S05]  /*9d70*/  @!P0 NANOSLEEP.SYNCS 0x989680 ;  /* 0x009896800000895d */ /* 0x008fea0003900000 */
[----:B------:R-:W3:Y:S02]  /*9d80*/  @!P0 SYNCS.PHASECHK.TRANS64 P0, [R0+URZ+0x50], R9 ;  /* 0x00005009000085a7 */ /* 0x000ee400080010ff */
[----:B---3--:R-:W-:Y:S05]  /*9d90*/  @!P0 BRA `(.L_x_164) ;  /* 0xfffffffc00f08947 */ /* 0x008fea000383ffff */
[----:B------:R-:W-:Y:S05]  /*9da0*/  BRA `(.L_x_165) ;  /* 0xffffffac003c7947 */ /* 0x000fea000383ffff */
.L_x_81:
[----:B------:R-:W-:Y:S07]  /*9db0*/  MOV R0, UR21 ;  /* 0x0000001500007c02 */ /* 0x000fee0008000f00 */
.L_x_166:
[----:B--2---:R2:W3:Y:S02]  /*9dc0*/  SYNCS.PHASECHK.TRANS64.TRYWAIT P0, [R0+URZ+0x58], R9 ;  /* 0x00005809000075a7 */ /* 0x0044e400080011ff */
[----:B---3--:R-:W-:Y:S05]  /*9dd0*/  @!P0 NANOSLEEP.SYNCS 0x989680 ;  /* 0x009896800000895d */ /* 0x008fea0003900000 */
[----:B------:R-:W3:Y:S02]  /*9de0*/  @!P0 SYNCS.PHASECHK.TRANS64 P0, [R0+URZ+0x58], R9 ;  /* 0x00005809000085a7 */ /* 0x000ee400080010ff */
[----:B---3--:R-:W-:Y:S05]  /*9df0*/  @!P0 BRA `(.L_x_166) ;  /* 0xfffffffc00f08947 */ /* 0x008fea000383ffff */
[----:B------:R-:W-:Y:S05]  /*9e00*/  BRA `(.L_x_167) ;  /* 0xffffffac00787947 */ /* 0x000fea000383ffff */
.L_x_82:
[----:B------:R-:W-:Y:S07]  /*9e10*/  MOV R0, UR21 ;  /* 0x0000001500007c02 */ /* 0x000fee0008000f00 */
.L_x_168:
[----:B--2---:R2:W3:Y:S02]  /*9e20*/  SYNCS.PHASECHK.TRANS64.TRYWAIT P0, [R0+URZ+0x60], R9 ;  /* 0x00006009000075a7 */ /* 0x0044e400080011ff */
[----:B---3--:R-:W-:Y:S05]  /*9e30*/  @!P0 NANOSLEEP.SYNCS 0x989680 ;  /* 0x009896800000895d */ /* 0x008fea0003900000 */
[----:B------:R-:W3:Y:S02]  /*9e40*/  @!P0 SYNCS.PHASECHK.TRANS64 P0, [R0+URZ+0x60], R9 ;  /* 0x00006009000085a7 */ /* 0x000ee400080010ff */
[----:B---3--:R-:W-:Y:S05]  /*9e50*/  @!P0 BRA `(.L_x_168) ;  /* 0xfffffffc00f08947 */ /* 0x008fea000383ffff */
[----:B------:R-:W-:Y:S05]  /*9e60*/  BRA `(.L_x_169) ;  /* 0xffffffac00c07947 */ /* 0x000fea000383ffff */
.L_x_83:
[----:B------:R-:W-:Y:S07]  /*9e70*/  MOV R0, UR21 ;  /* 0x0000001500007c02 */ /* 0x000fee0008000f00 */
.L_x_170:
[----:B--2---:R2:W3:Y:S02]  /*9e80*/  SYNCS.PHASECHK.TRANS64.TRYWAIT P0, [R0+URZ+0x68], R9 ;  /* 0x00006809000075a7 */ /* 0x0044e400080011ff */
[----:B---3--:R-:W-:Y:S05]  /*9e90*/  @!P0 NANOSLEEP.SYNCS 0x989680 ;  /* 0x009896800000895d */ /* 0x008fea0003900000 */
[----:B------:R-:W3:Y:S02]  /*9ea0*/  @!P0 SYNCS.PHASECHK.TRANS64 P0, [R0+URZ+0x68], R9 ;  /* 0x00006809000085a7 */ /* 0x000ee400080010ff */
[----:B---3--:R-:W-:Y:S05]  /*9eb0*/  @!P0 BRA `(.L_x_170) ;  /* 0xfffffffc00f08947 */ /* 0x008fea000383ffff */
[----:B------:R-:W-:Y:S05]  /*9ec0*/  BRA `(.L_x_171) ;  /* 0xffffffb000047947 */ /* 0x000fea000383ffff */
.L_x_85:
[----:B------:R-:W-:-:S07]  /*9ed0*/  MOV R0, UR21 ;  /* 0x0000001500007c02 */ /* 0x000fce0008000f00 */
.L_x_172:
[----:B---3--:R3:W4:Y:S02]  /*9ee0*/  SYNCS.PHASECHK.TRANS64.TRYWAIT P0, [R0+URZ+0x50], R3 ;  /* 0x00005003000075a7 */ /* 0x00872400080011ff */
[----:B----4-:R-:W-:Y:S05]  /*9ef0*/  @!P0 NANOSLEEP.SYNCS 0x989680 ;  /* 0x009896800000895d */ /* 0x010fea0003900000 */
[----:B------:R-:W4:Y:S02]  /*9f00*/  @!P0 SYNCS.PHASECHK.TRANS64 P0, [R0+URZ+0x50], R3 ;  /* 0x00005003000085a7 */ /* 0x000f2400080010ff */
[----:B----4-:R-:W-:Y:S05]  /*9f10*/  @!P0 BRA `(.L_x_172) ;  /* 0xfffffffc00f08947 */ /* 0x010fea000383ffff */
[----:B------:R-:W-:Y:S05]  /*9f20*/  BRA `(.L_x_173) ;  /* 0xffffffb000787947 */ /* 0x000fea000383ffff */
.L_x_86:
[----:B---3--:R-:W-:-:S07]  /*9f30*/  MOV R0, UR21 ;  /* 0x0000001500007c02 */ /* 0x008fce0008000f00 */
.L_x_174:
[----:B---3--:R3:W4:Y:S02]  /*9f40*/  SYNCS.PHASECHK.TRANS64.TRYWAIT P0, [R0+URZ+0x58], R3 ;  /* 0x00005803000075a7 */ /* 0x00872400080011ff */
[----:B----4-:R-:W-:Y:S05]  /*9f50*/  @!P0 NANOSLEEP.SYNCS 0x989680 ;  /* 0x009896800000895d */ /* 0x010fea0003900000 */
[----:B------:R-:W4:Y:S02]  /*9f60*/  @!P0 SYNCS.PHASECHK.TRANS64 P0, [R0+URZ+0x58], R3 ;  /* 0x00005803000085a7 */ /* 0x000f2400080010ff */
[----:B----4-:R-:W-:Y:S05]  /*9f70*/  @!P0 BRA `(.L_x_174) ;  /* 0xfffffffc00f08947 */ /* 0x010fea000383ffff */
[----:B------:R-:W-:Y:S05]  /*9f80*/  BRA `(.L_x_175) ;  /* 0xffffffb000687947 */ /* 0x000fea000383ffff */
.L_x_87:
[----:B---3--:R-:W-:-:S07]  /*9f90*/  MOV R0, UR21 ;  /* 0x0000001500007c02 */ /* 0x008fce0008000f00 */
.L_x_176:
[----:B---3--:R3:W4:Y:S02]  /*9fa0*/  SYNCS.PHASECHK.TRANS64.TRYWAIT P0, [R0+URZ+0x60], R3 ;  /* 0x00006003000075a7 */ /* 0x00872400080011ff */
[----:B----4-:R-:W-:Y:S05]  /*9fb0*/  @!P0 NANOSLEEP.SYNCS 0x989680 ;  /* 0x009896800000895d */ /* 0x010fea0003900000 */
[----:B------:R-:W4:Y:S02]  /*9fc0*/  @!P0 SYNCS.PHASECHK.TRANS64 P0, [R0+URZ+0x60], R3 ;  /* 0x00006003000085a7 */ /* 0x000f2400080010ff */
[----:B----4-:R-:W-:Y:S05]  /*9fd0*/  @!P0 BRA `(.L_x_176) ;  /* 0xfffffffc00f08947 */ /* 0x010fea000383ffff */
[----:B------:R-:W-:Y:S05]  /*9fe0*/  BRA `(.L_x_177) ;  /* 0xffffffb000587947 */ /* 0x000fea000383ffff */
.L_x_89:
[----:B-1----:R1:W2:Y:S02]  /*9ff0*/  SYNCS.PHASECHK.TRANS64.TRYWAIT P0, [R3+URZ+0x80], R0 ;  /* 0x00008000030075a7 */ /* 0x0022a400080011ff */
[----:B--2---:R-:W-:Y:S05]  /*a000*/  @!P0 NANOSLEEP.SYNCS 0x989680 ;  /* 0x009896800000895d */ /* 0x004fea0003900000 */
[----:B------:R-:W2:Y:S02]  /*a010*/  @!P0 SYNCS.PHASECHK.TRANS64 P0, [R3+URZ+0x80], R0 ;  /* 0x00008000030085a7 */ /* 0x000ea400080010ff */
[----:B--2---:R-:W-:Y:S05]  /*a020*/  @!P0 BRA `(.L_x_89) ;  /* 0xfffffffc00f08947 */ /* 0x004fea000383ffff */
[----:B------:R-:W-:Y:S05]  /*a030*/  BRA `(.L_x_178) ;  /* 0xffffffb400187947 */ /* 0x000fea000383ffff */
.L_x_100:
[----:B-1----:R-:W-:Y:S04]  /*a040*/  MOV R2, UR44 ;  /* 0x0000002c00027c02 */ /* 0x002fe80008000f00 */
[----:B------:R1:W2:Y:S03]  /*a050*/  SYNCS.PHASECHK.TRANS64.TRYWAIT P1, [R2+URZ+0x30], R3 ;  /* 0x00003003020075a7 */ /* 0x0002a600080211ff */
[----:B--2---:R-:W-:Y:S05]  /*a060*/  @!P1 NANOSLEEP.SYNCS 0x989680 ;  /* 0x009896800000995d */ /* 0x004fea0003900000 */
[----:B------:R-:W2:Y:S02]  /*a070*/  @!P1 SYNCS.PHASECHK.TRANS64 P1, [R2+URZ+0x30], R3 ;  /* 0x00003003020095a7 */ /* 0x000ea400080210ff */
[----:B--2---:R-:W-:Y:S05]  /*a080*/  @!P1 BRA `(.L_x_100) ;  /* 0xfffffffc00ec9947 */ /* 0x004fea000383ffff */
[----:B------:R-:W-:Y:S05]  /*a090*/  BRA `(.L_x_99) ;  /* 0xffffffc000887947 */ /* 0x000fea000383ffff */
.L_x_102:
[----:B-1----:R1:W4:Y:S02]  /*a0a0*/  SYNCS.PHASECHK.TRANS64.TRYWAIT P0, [R99+URZ+0xa0], R0 ;  /* 0x0000a000630075a7 */ /* 0x00232400080011ff */
[----:B----4-:R-:W-:Y:S05]  /*a0b0*/  @!P0 NANOSLEEP.SYNCS 0x989680 ;  /* 0x009896800000895d */ /* 0x010fea0003900000 */
[----:B------:R-:W4:Y:S02]  /*a0c0*/  @!P0 SYNCS.PHASECHK.TRANS64 P0, [R99+URZ+0xa0], R0 ;  /* 0x0000a000630085a7 */ /* 0x000f2400080010ff */
[----:B----4-:R-:W-:Y:S05]  /*a0d0*/  @!P0 BRA `(.L_x_102) ;  /* 0xfffffffc00f08947 */ /* 0x010fea000383ffff */
[----:B------:R-:W-:Y:S05]  /*a0e0*/  BRA `(.L_x_101) ;  /* 0xffffffc000b07947 */ /* 0x000fea000383ffff */
.L_x_111:
[----:B---3--:R3:W4:Y:S02]  /*a0f0*/  SYNCS.PHASECHK.TRANS64.TRYWAIT P0, [R3+URZ+0x30], R0 ;  /* 0x00003000030075a7 */ /* 0x00872400080011ff */
[----:B----4-:R-:W-:Y:S05]  /*a100*/  @!P0 NANOSLEEP.SYNCS 0x989680 ;  /* 0x009896800000895d */ /* 0x010fea0003900000 */
[----:B------:R-:W4:Y:S02]  /*a110*/  @!P0 SYNCS.PHASECHK.TRANS64 P0, [R3+URZ+0x30], R0 ;  /* 0x00003000030085a7 */ /* 0x000f2400080010ff */
[----:B----4-:R-:W-:Y:S05]  /*a120*/  @!P0 BRA `(.L_x_111) ;  /* 0xfffffffc00f08947 */ /* 0x010fea000383ffff */
[----:B------:R-:W-:Y:S05]  /*a130*/  BRA `(.L_x_110) ;  /* 0xffffffcc008c7947 */ /* 0x000fea000383ffff */
.L_x_119:
[----:B---3--:R3:W4:Y:S02]  /*a140*/  SYNCS.PHASECHK.TRANS64.TRYWAIT P0, [R62+URZ+0x30], R5 ;  /* 0x000030053e0075a7 */ /* 0x00872400080011ff */
[----:B----4-:R-:W-:Y:S05]  /*a150*/  @!P0 NANOSLEEP.SYNCS 0x989680 ;  /* 0x009896800000895d */ /* 0x010fea0003900000 */
[----:B------:R-:W4:Y:S02]  /*a160*/  @!P0 SYNCS.PHASECHK.TRANS64 P0, [R62+URZ+0x30], R5 ;  /* 0x000030053e0085a7 */ /* 0x000f2400080010ff */
[----:B----4-:R-:W-:Y:S05]  /*a170*/  @!P0 BRA `(.L_x_119) ;  /* 0xfffffffc00f08947 */ /* 0x010fea000383ffff */
[----:B------:R-:W-:Y:S05]  /*a180*/  BRA `(.L_x_118) ;  /* 0xffffffd800907947 */ /* 0x000fea000383ffff */
.L_x_127:
[----:B---3--:R3:W4:Y:S02]  /*a190*/  SYNCS.PHASECHK.TRANS64.TRYWAIT P0, [R62+URZ+0x30], R5 ;  /* 0x000030053e0075a7 */ /* 0x00872400080011ff */
[----:B----4-:R-:W-:Y:S05]  /*a1a0*/  @!P0 NANOSLEEP.SYNCS 0x989680 ;  /* 0x009896800000895d */ /* 0x010fea0003900000 */
[----:B------:R-:W4:Y:S02]  /*a1b0*/  @!P0 SYNCS.PHASECHK.TRANS64 P0, [R62+URZ+0x30], R5 ;  /* 0x000030053e0085a7 */ /* 0x000f2400080010ff */
[----:B----4-:R-:W-:Y:S05]  /*a1c0*/  @!P0 BRA `(.L_x_127) ;  /* 0xfffffffc00f08947 */ /* 0x010fea000383ffff */
[----:B------:R-:W-:Y:S05]  /*a1d0*/  BRA `(.L_x_126) ;  /* 0xffffffe400947947 */ /* 0x000fea000383ffff */
        .weak           $__internal_0_$__cuda_sm10x_tcgen05_guardrail_trap_col_being_dealloced_not_returned_by_alloc
        .type           $__internal_0_$__cuda_sm10x_tcgen05_guardrail_trap_col_being_dealloced_not_returned_by_alloc,@function
        .size           $__internal_0_$__cuda_sm10x_tcgen05_guardrail_trap_col_being_dealloced_not_returned_by_alloc,($__internal_1_$__cuda_sm10x_tcgen05_guardrail_trap_phase_invalid_during_alloc - $__internal_0_$__cuda_sm10x_tcgen05_guardrail_trap_col_being_dealloced_not_returned_by_alloc)
$__internal_0_$__cuda_sm10x_tcgen05_guardrail_trap_col_being_dealloced_not_returned_by_alloc:
[----:B------:R-:W-:Y:S05]  /*a1e0*/  BPT.TRAP 0x1 ;  /* 0x000000040000795c */ /* 0x000fea0000300000 */
[----:B------:R-:W-:-:S04]  /*a1f0*/  HFMA2 R3, -RZ, RZ, 0, 0 ;  /* 0x00000000ff037431 */ /* 0x000fc800000001ff */
[----:B------:R-:W-:Y:S05]  /*a200*/  RET.REL.NODEC R2 `(_ZN7cutlass13device_kernelINS_4gemm6kernel13GemmUniversalIN4cute5tupleIJiiiiEEENS1_10collective13CollectiveMmaINS1_35MainloopSm100TmaUmmaWarpSpecializedILi3ELi2ELi4ENS5_IJNS4_1CILi1EEENSA_ILi2EEESB_EEEEENS5_IJNSA_ILi128EEESF_SF_EEENS_10bfloat16_tENS5_IJlSB_lEEESH_SI_NS4_8TiledMMAINS4_8MMA_AtomIJNS4_20SM100_MMA_F16BF16_SSISH_SH_fLi128ELi128ELNS4_4UMMA5MajorE0ELSN_0ELNSM_7ScaleInE0ELSO_0EEEEEENS4_6LayoutINS5_IJSB_SB_SB_EEENS5_IJNSA_ILi0EEEST_ST_EEEEENS5_IJNS4_10UnderscoreESW_SW_EEEEENS4_23SM90_TMA_LOAD_MULTICASTENS4_14ComposedLayoutINS4_7SwizzleILi3ELi4ELi3EEENS4_18smem_ptr_flag_bitsILi16EEENSR_INS5_IJNSA_ILi8EEENSA_ILi64EEEEEENS5_IJS16_SB_EEEEEEEvNS4_8identityENS4_13SM90_TMA_LOADES1A_vS1B_EENS_8epilogue10collective18CollectiveEpilogueINS1E_23Sm100TmaWarpSpecializedILi4ELi2ELi32ELb1ELb0EEEJSG_NS5_IJNSR_ISF_SB_EENSR_INSA_ILi32EEESB_EEEEESH_SI_SH_SI_NS1E_6fusion15FusionCallbacksIS1I_NS1N_17LinearCombinationISH_fSH_fLNS_15FloatRoundStyleE2EEESG_S1M_JEEENS4_5SM1004TMEM4LOAD26SM100_TMEM_LOAD_32dp32b32xES1C_NS10_INS11_ILi2ELi4ELi3EEES14_NSR_INS5_IJS15_S1K_EEENS5_IJS1K_SB_EEEEEEENS4_39AutoVectorizingCopyWithAssumedAlignmentILi128EEENS4_14SM90_TMA_STOREES21_S23_S23_EEEvvEEEEvNT_6ParamsE) ;  /* 0xffffff5c027c7950 */ /* 0x000fea0003c3ffff */
        .weak           $__internal_1_$__cuda_sm10x_tcgen05_guardrail_trap_phase_invalid_during_alloc
        .type           $__internal_1_$__cuda_sm10x_tcgen05_guardrail_trap_phase_invalid_during_alloc,@function
        .size           $__internal_1_$__cuda_sm10x_tcgen05_guardrail_trap_phase_invalid_during_alloc,($__internal_2_$__cuda_sm10x_tcgen05_guardrail_trap_unallocated_columns_being_dealloced - $__internal_1_$__cuda_sm10x_tcgen05_guardrail_trap_phase_invalid_during_alloc)
$__internal_1_$__cuda_sm10x_tcgen05_guardrail_trap_phase_invalid_during_alloc:
[----:B------:R-:W-:Y:S05]  /*a210*/  BPT.TRAP 0x1 ;  /* 0x000000040000795c */ /* 0x000fea0000300000 */
[----:B------:R-:W-:-:S04]  /*a220*/  MOV R5, 0x0 ;  /* 0x0000000000057802 */ /* 0x000fc80000000f00 */
[----:B------:R-:W-:Y:S05]  /*a230*/  RET.REL.NODEC R4 `(_ZN7cutlass13device_kernelINS_4gemm6kernel13GemmUniversalIN4cute5tupleIJiiiiEEENS1_10collective13CollectiveMmaINS1_35MainloopSm100TmaUmmaWarpSpecializedILi3ELi2ELi4ENS5_IJNS4_1CILi1EEENSA_ILi2EEESB_EEEEENS5_IJNSA_ILi128EEESF_SF_EEENS_10bfloat16_tENS5_IJlSB_lEEESH_SI_NS4_8TiledMMAINS4_8MMA_AtomIJNS4_20SM100_MMA_F16BF16_SSISH_SH_fLi128ELi128ELNS4_4UMMA5MajorE0ELSN_0ELNSM_7ScaleInE0ELSO_0EEEEEENS4_6LayoutINS5_IJSB_SB_SB_EEENS5_IJNSA_ILi0EEEST_ST_EEEEENS5_IJNS4_10UnderscoreESW_SW_EEEEENS4_23SM90_TMA_LOAD_MULTICASTENS4_14ComposedLayoutINS4_7SwizzleILi3ELi4ELi3EEENS4_18smem_ptr_flag_bitsILi16EEENSR_INS5_IJNSA_ILi8EEENSA_ILi64EEEEEENS5_IJS16_SB_EEEEEEEvNS4_8identityENS4_13SM90_TMA_LOADES1A_vS1B_EENS_8epilogue10collective18CollectiveEpilogueINS1E_23Sm100TmaWarpSpecializedILi4ELi2ELi32ELb1ELb0EEEJSG_NS5_IJNSR_ISF_SB_EENSR_INSA_ILi32EEESB_EEEEESH_SI_SH_SI_NS1E_6fusion15FusionCallbacksIS1I_NS1N_17LinearCombinationISH_fSH_fLNS_15FloatRoundStyleE2EEESG_S1M_JEEENS4_5SM1004TMEM4LOAD26SM100_TMEM_LOAD_32dp32b32xES1C_NS10_INS11_ILi2ELi4ELi3EEES14_NSR_INS5_IJS15_S1K_EEENS5_IJS1K_SB_EEEEEEENS4_39AutoVectorizingCopyWithAssumedAlignmentILi128EEENS4_14SM90_TMA_STOREES21_S23_S23_EEEvvEEEEvNT_6ParamsE) ;  /* 0xffffff5c04707950 */ /* 0x000fea0003c3ffff */
        .weak           $__internal_2_$__cuda_sm10x_tcgen05_guardrail_trap_unallocated_columns_being_dealloced
        .type           $__internal_2_$__cuda_sm10x_tcgen05_guardrail_trap_unallocated_columns_being_dealloced,@function
        .size           $__internal_2_$__cuda_sm10x_tcgen05_guardrail_trap_unallocated_columns_being_dealloced,(.L_x_180 - $__internal_2_$__cuda_sm10x_tcgen05_guardrail_trap_unallocated_columns_being_dealloced)
$__internal_2_$__cuda_sm10x_tcgen05_guardrail_trap_unallocated_columns_being_dealloced:
[----:B------:R-:W-:Y:S05]  /*a240*/  BPT.TRAP 0x1 ;  /* 0x000000040000795c */ /* 0x000fea0000300000 */
[----:B------:R-:W-:-:S04]  /*a250*/  HFMA2 R3, -RZ, RZ, 0, 0 ;  /* 0x00000000ff037431 */ /* 0x000fc800000001ff */
[----:B------:R-:W-:Y:S05]  /*a260*/  RET.REL.NODEC R2 `(_ZN7cutlass13device_kernelINS_4gemm6kernel13GemmUniversalIN4cute5tupleIJiiiiEEENS1_10collective13CollectiveMmaINS1_35MainloopSm100TmaUmmaWarpSpecializedILi3ELi2ELi4ENS5_IJNS4_1CILi1EEENSA_ILi2EEESB_EEEEENS5_IJNSA_ILi128EEESF_SF_EEENS_10bfloat16_tENS5_IJlSB_lEEESH_SI_NS4_8TiledMMAINS4_8MMA_AtomIJNS4_20SM100_MMA_F16BF16_SSISH_SH_fLi128ELi128ELNS4_4UMMA5MajorE0ELSN_0ELNSM_7ScaleInE0ELSO_0EEEEEENS4_6LayoutINS5_IJSB_SB_SB_EEENS5_IJNSA_ILi0EEEST_ST_EEEEENS5_IJNS4_10UnderscoreESW_SW_EEEEENS4_23SM90_TMA_LOAD_MULTICASTENS4_14ComposedLayoutINS4_7SwizzleILi3ELi4ELi3EEENS4_18smem_ptr_flag_bitsILi16EEENSR_INS5_IJNSA_ILi8EEENSA_ILi64EEEEEENS5_IJS16_SB_EEEEEEEvNS4_8identityENS4_13SM90_TMA_LOADES1A_vS1B_EENS_8epilogue10collective18CollectiveEpilogueINS1E_23Sm100TmaWarpSpecializedILi4ELi2ELi32ELb1ELb0EEEJSG_NS5_IJNSR_ISF_SB_EENSR_INSA_ILi32EEESB_EEEEESH_SI_SH_SI_NS1E_6fusion15FusionCallbacksIS1I_NS1N_17LinearCombinationISH_fSH_fLNS_15FloatRoundStyleE2EEESG_S1M_JEEENS4_5SM1004TMEM4LOAD26SM100_TMEM_LOAD_32dp32b32xES1C_NS10_INS11_ILi2ELi4ELi3EEES14_NSR_INS5_IJS15_S1K_EEENS5_IJS1K_SB_EEEEEEENS4_39AutoVectorizingCopyWithAssumedAlignmentILi128EEENS4_14SM90_TMA_STOREES21_S23_S23_EEEvvEEEEvNT_6ParamsE) ;  /* 0xffffff5c02647950 */ /* 0x000fea0003c3ffff */
.L_x_179:
[----:B------:R-:W-:-:S00]  /*a270*/  BRA `(.L_x_179) ;  /* 0xfffffffc00fc7947 */ /* 0x000fc0000383ffff */
[----:B------:R-:W-:-:S00]  /*a280*/  NOP ;  /* 0x0000000000007918 */ /* 0x000fc00000000000 */
[----:B------:R-:W-:-:S00]  /*a290*/  NOP ;  /* 0x0000000000007918 */ /* 0x000fc00000000000 */
[----:B------:R-:W-:-:S00]  /*a2a0*/  NOP ;  /* 0x0000000000007918 */ /* 0x000fc00000000000 */
[----:B------:R-:W-:-:S00]  /*a2b0*/  NOP ;  /* 0x0000000000007918 */ /* 0x000fc00000000000 */
[----:B------:R-:W-:-:S00]  /*a2c0*/  NOP ;  /* 0x0000000000007918 */ /* 0x000fc00000000000 */
[----:B------:R-:W-:-:S00]  /*a2d0*/  NOP ;  /* 0x0000000000007918 */ /* 0x000fc00000000000 */
[----:B------:R-:W-:-:S00]  /*a2e0*/  NOP ;  /* 0x0000000000007918 */ /* 0x000fc00000000000 */
[----:B------:R-:W-:-:S00]  /*a2f0*/  NOP ;  /* 0x0000000000007918 */ /* 0x000fc00000000000 */
.L_x_180:


//--------------------- .nv.global.init           --------------------------
	.section	.nv.global.init,"aw",@progbits
.nv.global.init:
	.type		$str$27,@object
	.size		$str$27,($str$28 - $str$27)
$str$27:
        /*0000*/ 	.byte	0x28, 0x61, 0x64, 0x64, 0x72, 0x65, 0x73, 0x73, 0x20, 0x26, 0x20, 0x6d, 0x61, 0x73, 0x6b, 0x29
        /*0010*/ 	.byte	0x20, 0x3d, 0x3d, 0x20, 0x30, 0x00
	.type		$str$28,@object
	.size		$str$28,($str$26 - $str$28)
$str$28:
        /*0016*/ 	.byte	0x2f, 0x74, 0x6d, 0x70, 0x2f, 0x63, 0x75, 0x74, 0x6c, 0x61, 0x73, 0x73, 0x5f, 0x73, 0x77, 0x65
        /*0026*/ 	.byte	0x65, 0x70, 0x5f, 0x73, 0x72, 0x63, 0x2f, 0x69, 0x6e, 0x63, 0x6c, 0x75, 0x64, 0x65, 0x2f, 0x63
        /*0036*/ 	.byte	0x75, 0x74, 0x65, 0x2f, 0x70, 0x6f, 0x69, 0x6e, 0x74, 0x65, 0x72, 0x5f, 0x66, 0x6c, 0x61, 0x67
        /*0046*/ 	.byte	0x67, 0x65, 0x64, 0x2e, 0x68, 0x70, 0x70, 0x00
	.type		$str$26,@object
	.size		$str$26,($str$25 - $str$26)
$str$26:
        /*004e*/ 	.byte	0x2f, 0x74, 0x6d, 0x70, 0x2f, 0x63, 0x75, 0x74, 0x6c, 0x61, 0x73, 0x73, 0x5f, 0x73, 0x77, 0x65
        /*005e*/ 	.byte	0x65, 0x70, 0x5f, 0x73, 0x72, 0x63, 0x2f, 0x69, 0x6e, 0x63, 0x6c, 0x75, 0x64, 0x65, 0x2f, 0x63
        /*006e*/ 	.byte	0x75, 0x74, 0x65, 0x2f, 0x61, 0x74, 0x6f, 0x6d, 0x2f, 0x63, 0x6f, 0x70, 0x79, 0x5f, 0x74, 0x72
        /*007e*/ 	.byte	0x61, 0x69, 0x74, 0x73, 0x5f, 0x73, 0x6d, 0x31, 0x30, 0x30, 0x2e, 0x68, 0x70, 0x70, 0x00
	.type		$str$25,@object
	.size		$str$25,(__unnamed_1 - $str$25)
$str$25:
        /*008d*/ 	.byte	0x28, 0x28, 0x75, 0x69, 0x6e, 0x74, 0x33, 0x32, 0x5f, 0x74, 0x28, 0x74, 0x68, 0x72, 0x65, 0x61
        /*009d*/ 	.byte	0x64, 0x49, 0x64, 0x78, 0x2e, 0x78, 0x29, 0x20, 0x2f, 0x20, 0x33, 0x32, 0x29, 0x20, 0x25, 0x20
        /*00ad*/ 	.byte	0x34, 0x29, 0x20, 0x3d, 0x3d, 0x20, 0x28, 0x28, 0x28, 0x74, 0x6d, 0x65, 0x6d, 0x5f, 0x61, 0x64
        /*00bd*/ 	.byte	0x64, 0x72, 0x20, 0x3e, 0x3e, 0x20, 0x31, 0x36, 0x29, 0x20, 0x2f, 0x20, 0x33, 0x32, 0x29, 0x20
        /*00cd*/ 	.byte	0x25, 0x20, 0x34, 0x29, 0x00
	.type		__unnamed_1,@object
	.size		__unnamed_1,(__unnamed_2 - __unnamed_1)
__unnamed_1:
        /*00d2*/ 	.byte	0x61, 0x75, 0x74, 0x6f, 0x20, 0x63, 0x75, 0x74, 0x65, 0x3a, 0x3a, 0x61, 0x73, 0x5f, 0x70, 0x6f
        /* <DEDUP_REMOVED lines=24> */
        /*0262*/ 	.byte	0x34, 0x30, 0x39, 0x36, 0x3e, 0x3e, 0x3e, 0x3e, 0x5d, 0x00
	.type		__unnamed_2,@object
	.size		__unnamed_2,(.L_2 - __unnamed_2)
__unnamed_2:
        /* <DEDUP_REMOVED lines=42> */
        /*050c*/ 	.byte	0x3e, 0x3e, 0x5d, 0x00
.L_2:


//--------------------- .nv.shared._ZN7cutlass13device_kernelINS_4gemm6kernel13GemmUniversalIN4cute5tupleIJiiiiEEENS1_10collective13CollectiveMmaINS1_35MainloopSm100TmaUmmaWarpSpecializedILi3ELi2ELi4ENS5_IJNS4_1CILi1EEENSA_ILi2EEESB_EEEEENS5_IJNSA_ILi128EEESF_SF_EEENS_10bfloat16_tENS5_IJlSB_lEEESH_SI_NS4_8TiledMMAINS4_8MMA_AtomIJNS4_20SM100_MMA_F16BF16_SSISH_SH_fLi128ELi128ELNS4_4UMMA5MajorE0ELSN_0ELNSM_7ScaleInE0ELSO_0EEEEEENS4_6LayoutINS5_IJSB_SB_SB_EEENS5_IJNSA_ILi0EEEST_ST_EEEEENS5_IJNS4_10UnderscoreESW_SW_EEEEENS4_23SM90_TMA_LOAD_MULTICASTENS4_14ComposedLayoutINS4_7SwizzleILi3ELi4ELi3EEENS4_18smem_ptr_flag_bitsILi16EEENSR_INS5_IJNSA_ILi8EEENSA_ILi64EEEEEENS5_IJS16_SB_EEEEEEEvNS4_8identityENS4_13SM90_TMA_LOADES1A_vS1B_EENS_8epilogue10collective18CollectiveEpilogueINS1E_23Sm100TmaWarpSpecializedILi4ELi2ELi32ELb1ELb0EEEJSG_NS5_IJNSR_ISF_SB_EENSR_INSA_ILi32EEESB_EEEEESH_SI_SH_SI_NS1E_6fusion15FusionCallbacksIS1I_NS1N_17LinearCombinationISH_fSH_fLNS_15FloatRoundStyleE2EEESG_S1M_JEEENS4_5SM1004TMEM4LOAD26SM100_TMEM_LOAD_32dp32b32xES1C_NS10_INS11_ILi2ELi4ELi3EEES14_NSR_INS5_IJS15_S1K_EEENS5_IJS1K_SB_EEEEEEENS4_39AutoVectorizingCopyWithAssumedAlignmentILi128EEENS4_14SM90_TMA_STOREES21_S23_S23_EEEvvEEEEvNT_6ParamsE --------------------------
	.section	.nv.shared._ZN7cutlass13device_kernelINS_4gemm6kernel13GemmUniversalIN4cute5tupleIJiiiiEEENS1_10collective13CollectiveMmaINS1_35MainloopSm100TmaUmmaWarpSpecializedILi3ELi2ELi4ENS5_IJNS4_1CILi1EEENSA_ILi2EEESB_EEEEENS5_IJNSA_ILi128EEESF_SF_EEENS_10bfloat16_tENS5_IJlSB_lEEESH_SI_NS4_8TiledMMAINS4_8MMA_AtomIJNS4_20SM100_MMA_F16BF16_SSISH_SH_fLi128ELi128ELNS4_4UMMA5MajorE0ELSN_0ELNSM_7ScaleInE0ELSO_0EEEEEENS4_6LayoutINS5_IJSB_SB_SB_EEENS5_IJNSA_ILi0EEEST_ST_EEEEENS5_IJNS4_10UnderscoreESW_SW_EEEEENS4_23SM90_TMA_LOAD_MULTICASTENS4_14ComposedLayoutINS4_7SwizzleILi3ELi4ELi3EEENS4_18smem_ptr_flag_bitsILi16EEENSR_INS5_IJNSA_ILi8EEENSA_ILi64EEEEEENS5_IJS16_SB_EEEEEEEvNS4_8identityENS4_13SM90_TMA_LOADES1A_vS1B_EENS_8epilogue10collective18CollectiveEpilogueINS1E_23Sm100TmaWarpSpecializedILi4ELi2ELi32ELb1ELb0EEEJSG_NS5_IJNSR_ISF_SB_EENSR_INSA_ILi32EEESB_EEEEESH_SI_SH_SI_NS1E_6fusion15FusionCallbacksIS1I_NS1N_17LinearCombinationISH_fSH_fLNS_15FloatRoundStyleE2EEESG_S1M_JEEENS4_5SM1004TMEM4LOAD26SM100_TMEM_LOAD_32dp32b32xES1C_NS10_INS11_ILi2ELi4ELi3EEES14_NSR_INS5_IJS15_S1K_EEENS5_IJS1K_SB_EEEEEEENS4_39AutoVectorizingCopyWithAssumedAlignmentILi128EEENS4_14SM90_TMA_STOREES21_S23_S23_EEEvvEEEEvNT_6ParamsE,"aw",@nobits
	.sectionflags	@""
	.align	16
	.zero		1024


//--------------------- .nv.shared.reserved.0     --------------------------
	.section	.nv.shared.reserved.0,"aw",@nobits
	.weak		__nv_reservedSMEM_offset_0_alias
	.size		__nv_reservedSMEM_offset_0_alias, 0, 64
	.other		__nv_reservedSMEM_offset_0_alias,@"STO_CUDA_RESERVED_SHARED STV_DEFAULT"
__nv_reservedSMEM_offset_0_alias:
	.zero		0
.nv.shared.reserved.0:
	.zero		64
	.weak		__nv_reservedSMEM_tcgen05_partition
	.type		__nv_reservedSMEM_tcgen05_partition,@object
	.size		__nv_reservedSMEM_tcgen05_partition,(.L_0 - __nv_reservedSMEM_tcgen05_partition)
__nv_reservedSMEM_tcgen05_partition:
	.zero		32
.L_0:


//--------------------- .nv.global                --------------------------
	.section	.nv.global,"aw",@nobits
.nv.global:
	.type		_ZN40_INTERNAL_f89b4ff0_4_k_cu_8de079b9_360284cute1_E,@object
	.size		_ZN40_INTERNAL_f89b4ff0_4_k_cu_8de079b9_360284cute1_E,(_ZN40_INTERNAL_f89b4ff0_4_k_cu_8de079b9_360284cuda3std3__45__cpo6cbeginE - _ZN40_INTERNAL_f89b4ff0_4_k_cu_8de079b9_360284cute1_E)
_ZN40_INTERNAL_f89b4ff0_4_k_cu_8de079b9_360284cute1_E:
	.zero		1
	.type		_ZN40_INTERNAL_f89b4ff0_4_k_cu_8de079b9_360284cuda3std3__45__cpo6cbeginE,@object
	.size		_ZN40_INTERNAL_f89b4ff0_4_k_cu_8de079b9_360284cuda3std3__45__cpo6cbeginE,(_ZN40_INTERNAL_f89b4ff0_4_k_cu_8de079b9_360284cuda3std3__48in_placeE - _ZN40_INTERNAL_f89b4ff0_4_k_cu_8de079b9_360284cuda3std3__45__cpo6cbeginE)
_ZN40_INTERNAL_f89b4ff0_4_k_cu_8de079b9_360284cuda3std3__45__cpo6cbeginE:
	.zero		1
	.type		_ZN40_INTERNAL_f89b4ff0_4_k_cu_8de079b9_360284cuda3std3__48in_placeE,@object
	.size		_ZN40_INTERNAL_f89b4ff0_4_k_cu_8de079b9_360284cuda3std3__48in_placeE,(_ZN40_INTERNAL_f89b4ff0_4_k_cu_8de079b9_360284cuda3std6ranges3__45__cpo9iter_moveE - _ZN40_INTERNAL_f89b4ff0_4_k_cu_8de079b9_360284cuda3std3__48in_placeE)
_ZN40_INTERNAL_f89b4ff0_4_k_cu_8de079b9_360284cuda3std3__48in_placeE:
	.zero		1
	.type		_ZN40_INTERNAL_f89b4ff0_4_k_cu_8de079b9_360284cuda3std6ranges3__45__cpo9iter_moveE,@object
	.size		_ZN40_INTERNAL_f89b4ff0_4_k_cu_8de079b9_360284cuda3std6ranges3__45__cpo9iter_moveE,(_ZN40_INTERNAL_f89b4ff0_4_k_cu_8de079b9_360284cuda3std3__45__cpo5beginE - _ZN40_INTERNAL_f89b4ff0_4_k_cu_8de079b9_360284cuda3std6ranges3__45__cpo9iter_moveE)
_ZN40_INTERNAL_f89b4ff0_4_k_cu_8de079b9_360284cuda3std6ranges3__45__cpo9iter_moveE:
	.zero		1
	.type		_ZN40_INTERNAL_f89b4ff0_4_k_cu_8de079b9_360284cuda3std3__45__cpo5beginE,@object
	.size		_ZN40_INTERNAL_f89b4ff0_4_k_cu_8de079b9_360284cuda3std3__45__cpo5beginE,(_ZN40_INTERNAL_f89b4ff0_4_k_cu_8de079b9_360284cuda3std3__442_GLOBAL__N__f89b4ff0_4_k_cu_8de079b9_360286ignoreE - _ZN40_INTERNAL_f89b4ff0_4_k_cu_8de079b9_360284cuda3std3__45__cpo5beginE)
_ZN40_INTERNAL_f89b4ff0_4_k_cu_8de079b9_360284cuda3std3__45__cpo5beginE:
	.zero		1
	.type		_ZN40_INTERNAL_f89b4ff0_4_k_cu_8de079b9_360284cuda3std3__442_GLOBAL__N__f89b4ff0_4_k_cu_8de079b9_360286ignoreE,@object
	.size		_ZN40_INTERNAL_f89b4ff0_4_k_cu_8de079b9_360284cuda3std3__442_GLOBAL__N__f89b4ff0_4_k_cu_8de079b9_360286ignoreE,(_ZN40_INTERNAL_f89b4ff0_4_k_cu_8de079b9_360284cute7productE - _ZN40_INTERNAL_f89b4ff0_4_k_cu_8de079b9_360284cuda3std3__442_GLOBAL__N__f89b4ff0_4_k_cu_8de079b9_360286ignoreE)
_ZN40_INTERNAL_f89b4ff0_4_k_cu_8de079b9_360284cuda3std3__442_GLOBAL__N__f89b4ff0_4_k_cu_8de079b9_360286ignoreE:
	.zero		1
	.type		_ZN40_INTERNAL_f89b4ff0_4_k_cu_8de079b9_360284cute7productE,@object
	.size		_ZN40_INTERNAL_f89b4ff0_4_k_cu_8de079b9_360284cute7productE,(_ZN40_INTERNAL_f89b4ff0_4_k_cu_8de079b9_360284cuda3std3__45__cpo3endE - _ZN40_INTERNAL_f89b4ff0_4_k_cu_8de079b9_360284cute7productE)
_ZN40_INTERNAL_f89b4ff0_4_k_cu_8de079b9_360284cute7productE:
	.zero		1
	.type		_ZN40_INTERNAL_f89b4ff0_4_k_cu_8de079b9_360284cuda3std3__45__cpo3endE,@object
	.size		_ZN40_INTERNAL_f89b4ff0_4_k_cu_8de079b9_360284cuda3std3__45__cpo3endE,(_ZN40_INTERNAL_f89b4ff0_4_k_cu_8de079b9_360284cuda3std3__419piecewise_constructE - _ZN40_INTERNAL_f89b4ff0_4_k_cu_8de079b9_360284cuda3std3__45__cpo3endE)
_ZN40_INTERNAL_f89b4ff0_4_k_cu_8de079b9_360284cuda3std3__45__cpo3endE:
	.zero		1
	.type		_ZN40_INTERNAL_f89b4ff0_4_k_cu_8de079b9_360284cuda3std3__419piecewise_constructE,@object
	.size		_ZN40_INTERNAL_f89b4ff0_4_k_cu_8de079b9_360284cuda3std3__419piecewise_constructE,(_ZN40_INTERNAL_f89b4ff0_4_k_cu_8de079b9_360284cuda3std3__45__cpo4cendE - _ZN40_INTERNAL_f89b4ff0_4_k_cu_8de079b9_360284cuda3std3__419piecewise_constructE)
_ZN40_INTERNAL_f89b4ff0_4_k_cu_8de079b9_360284cuda3std3__419piecewise_constructE:
	.zero		1
	.type		_ZN40_INTERNAL_f89b4ff0_4_k_cu_8de079b9_360284cuda3std3__45__cpo4cendE,@object
	.size		_ZN40_INTERNAL_f89b4ff0_4_k_cu_8de079b9_360284cuda3std3__45__cpo4cendE,(_ZN40_INTERNAL_f89b4ff0_4_k_cu_8de079b9_360284cuda3std6ranges3__45__cpo4swapE - _ZN40_INTERNAL_f89b4ff0_4_k_cu_8de079b9_360284cuda3std3__45__cpo4cendE)
_ZN40_INTERNAL_f89b4ff0_4_k_cu_8de079b9_360284cuda3std3__45__cpo4cendE:
	.zero		1
	.type		_ZN40_INTERNAL_f89b4ff0_4_k_cu_8de079b9_360284cuda3std6ranges3__45__cpo4swapE,@object
	.size		_ZN40_INTERNAL_f89b4ff0_4_k_cu_8de079b9_360284cuda3std6ranges3__45__cpo4swapE,(.L_10 - _ZN40_INTERNAL_f89b4ff0_4_k_cu_8de079b9_360284cuda3std6ranges3__45__cpo4swapE)
_ZN40_INTERNAL_f89b4ff0_4_k_cu_8de079b9_360284cuda3std6ranges3__45__cpo4swapE:
	.zero		1
.L_10:


//--------------------- .nv.constant0._ZN7cutlass13device_kernelINS_4gemm6kernel13GemmUniversalIN4cute5tupleIJiiiiEEENS1_10collective13CollectiveMmaINS1_35MainloopSm100TmaUmmaWarpSpecializedILi3ELi2ELi4ENS5_IJNS4_1CILi1EEENSA_ILi2EEESB_EEEEENS5_IJNSA_ILi128EEESF_SF_EEENS_10bfloat16_tENS5_IJlSB_lEEESH_SI_NS4_8TiledMMAINS4_8MMA_AtomIJNS4_20SM100_MMA_F16BF16_SSISH_SH_fLi128ELi128ELNS4_4UMMA5MajorE0ELSN_0ELNSM_7ScaleInE0ELSO_0EEEEEENS4_6LayoutINS5_IJSB_SB_SB_EEENS5_IJNSA_ILi0EEEST_ST_EEEEENS5_IJNS4_10UnderscoreESW_SW_EEEEENS4_23SM90_TMA_LOAD_MULTICASTENS4_14ComposedLayoutINS4_7SwizzleILi3ELi4ELi3EEENS4_18smem_ptr_flag_bitsILi16EEENSR_INS5_IJNSA_ILi8EEENSA_ILi64EEEEEENS5_IJS16_SB_EEEEEEEvNS4_8identityENS4_13SM90_TMA_LOADES1A_vS1B_EENS_8epilogue10collective18CollectiveEpilogueINS1E_23Sm100TmaWarpSpecializedILi4ELi2ELi32ELb1ELb0EEEJSG_NS5_IJNSR_ISF_SB_EENSR_INSA_ILi32EEESB_EEEEESH_SI_SH_SI_NS1E_6fusion15FusionCallbacksIS1I_NS1N_17LinearCombinationISH_fSH_fLNS_15FloatRoundStyleE2EEESG_S1M_JEEENS4_5SM1004TMEM4LOAD26SM100_TMEM_LOAD_32dp32b32xES1C_NS10_INS11_ILi2ELi4ELi3EEES14_NSR_INS5_IJS15_S1K_EEENS5_IJS1K_SB_EEEEEEENS4_39AutoVectorizingCopyWithAssumedAlignmentILi128EEENS4_14SM90_TMA_STOREES21_S23_S23_EEEvvEEEEvNT_6ParamsE --------------------------
	.section	.nv.constant0._ZN7cutlass13device_kernelINS_4gemm6kernel13GemmUniversalIN4cute5tupleIJiiiiEEENS1_10collective13CollectiveMmaINS1_35MainloopSm100TmaUmmaWarpSpecializedILi3ELi2ELi4ENS5_IJNS4_1CILi1EEENSA_ILi2EEESB_EEEEENS5_IJNSA_ILi128EEESF_SF_EEENS_10bfloat16_tENS5_IJlSB_lEEESH_SI_NS4_8TiledMMAINS4_8MMA_AtomIJNS4_20SM100_MMA_F16BF16_SSISH_SH_fLi128ELi128ELNS4_4UMMA5MajorE0ELSN_0ELNSM_7ScaleInE0ELSO_0EEEEEENS4_6LayoutINS5_IJSB_SB_SB_EEENS5_IJNSA_ILi0EEEST_ST_EEEEENS5_IJNS4_10UnderscoreESW_SW_EEEEENS4_23SM90_TMA_LOAD_MULTICASTENS4_14ComposedLayoutINS4_7SwizzleILi3ELi4ELi3EEENS4_18smem_ptr_flag_bitsILi16EEENSR_INS5_IJNSA_ILi8EEENSA_ILi64EEEEEENS5_IJS16_SB_EEEEEEEvNS4_8identityENS4_13SM90_TMA_LOADES1A_vS1B_EENS_8epilogue10collective18CollectiveEpilogueINS1E_23Sm100TmaWarpSpecializedILi4ELi2ELi32ELb1ELb0EEEJSG_NS5_IJNSR_ISF_SB_EENSR_INSA_ILi32EEESB_EEEEESH_SI_SH_SI_NS1E_6fusion15FusionCallbacksIS1I_NS1N_17LinearCombinationISH_fSH_fLNS_15FloatRoundStyleE2EEESG_S1M_JEEENS4_5SM1004TMEM4LOAD26SM100_TMEM_LOAD_32dp32b32xES1C_NS10_INS11_ILi2ELi4ELi3EEES14_NSR_INS5_IJS15_S1K_EEENS5_IJS1K_SB_EEEEEEENS4_39AutoVectorizingCopyWithAssumedAlignmentILi128EEENS4_14SM90_TMA_STOREES21_S23_S23_EEEvvEEEEvNT_6ParamsE,"a",@progbits
	.sectionflags	@""
	.align	4
.nv.constant0._ZN7cutlass13device_kernelINS_4gemm6kernel13GemmUniversalIN4cute5tupleIJiiiiEEENS1_10collective13CollectiveMmaINS1_35MainloopSm100TmaUmmaWarpSpecializedILi3ELi2ELi4ENS5_IJNS4_1CILi1EEENSA_ILi2EEESB_EEEEENS5_IJNSA_ILi128EEESF_SF_EEENS_10bfloat16_tENS5_IJlSB_lEEESH_SI_NS4_8TiledMMAINS4_8MMA_AtomIJNS4_20SM100_MMA_F16BF16_SSISH_SH_fLi128ELi128ELNS4_4UMMA5MajorE0ELSN_0ELNSM_7ScaleInE0ELSO_0EEEEEENS4_6LayoutINS5_IJSB_SB_SB_EEENS5_IJNSA_ILi0EEEST_ST_EEEEENS5_IJNS4_10UnderscoreESW_SW_EEEEENS4_23SM90_TMA_LOAD_MULTICASTENS4_14ComposedLayoutINS4_7SwizzleILi3ELi4ELi3EEENS4_18smem_ptr_flag_bitsILi16EEENSR_INS5_IJNSA_ILi8EEENSA_ILi64EEEEEENS5_IJS16_SB_EEEEEEEvNS4_8identityENS4_13SM90_TMA_LOADES1A_vS1B_EENS_8epilogue10collective18CollectiveEpilogueINS1E_23Sm100TmaWarpSpecializedILi4ELi2ELi32ELb1ELb0EEEJSG_NS5_IJNSR_ISF_SB_EENSR_INSA_ILi32EEESB_EEEEESH_SI_SH_SI_NS1E_6fusion15FusionCallbacksIS1I_NS1N_17LinearCombinationISH_fSH_fLNS_15FloatRoundStyleE2EEESG_S1M_JEEENS4_5SM1004TMEM4LOAD26SM100_TMEM_LOAD_32dp32b32xES1C_NS10_INS11_ILi2ELi4ELi3EEES14_NSR_INS5_IJS15_S1K_EEENS5_IJS1K_SB_EEEEEEENS4_39AutoVectorizingCopyWithAssumedAlignmentILi128EEENS4_14SM90_TMA_STOREES21_S23_S23_EEEvvEEEEvNT_6ParamsE:
	.zero		2944


//--------------------- SYMBOLS --------------------------

	.type		.nv.reservedSmem.offset0,@object
	.size		.nv.reservedSmem.offset0,0x4
	.type		.nv.reservedSmem.cap,@object
	.size		.nv.reservedSmem.cap,0x4
	.type		__assertfail,@function
